//
// Generated by NVIDIA NVVM Compiler
//
// Compiler Build ID: CL-36424714
// Cuda compilation tools, release 13.0, V13.0.88
// Based on NVVM 20.0.0
//

.version 9.0
.target sm_100
.address_size 64

	// .globl	_Z18run_job_schedulingPViS0_S0_S0_iS0_S0_S0_
.global .align 4 .u32 IDLE;
.global .align 4 .u32 FALSE;
.global .align 4 .u32 BUSY = 1;
.global .align 4 .u32 TRUE = 1;

.visible .entry _Z18run_job_schedulingPViS0_S0_S0_iS0_S0_S0_(
	.param .u64 .ptr .align 1 _Z18run_job_schedulingPViS0_S0_S0_iS0_S0_S0__param_0,
	.param .u64 .ptr .align 1 _Z18run_job_schedulingPViS0_S0_S0_iS0_S0_S0__param_1,
	.param .u64 .ptr .align 1 _Z18run_job_schedulingPViS0_S0_S0_iS0_S0_S0__param_2,
	.param .u64 .ptr .align 1 _Z18run_job_schedulingPViS0_S0_S0_iS0_S0_S0__param_3,
	.param .u32 _Z18run_job_schedulingPViS0_S0_S0_iS0_S0_S0__param_4,
	.param .u64 .ptr .align 1 _Z18run_job_schedulingPViS0_S0_S0_iS0_S0_S0__param_5,
	.param .u64 .ptr .align 1 _Z18run_job_schedulingPViS0_S0_S0_iS0_S0_S0__param_6,
	.param .u64 .ptr .align 1 _Z18run_job_schedulingPViS0_S0_S0_iS0_S0_S0__param_7
)
{
	.reg .pred 	%p<80>;
	.reg .b16 	%rs<54>;
	.reg .b32 	%r<243>;
	.reg .b64 	%rd<96>;

	ld.param.u64 	%rd26, [_Z18run_job_schedulingPViS0_S0_S0_iS0_S0_S0__param_0];
	ld.param.u64 	%rd27, [_Z18run_job_schedulingPViS0_S0_S0_iS0_S0_S0__param_1];
	ld.param.u64 	%rd28, [_Z18run_job_schedulingPViS0_S0_S0_iS0_S0_S0__param_2];
	ld.param.u64 	%rd29, [_Z18run_job_schedulingPViS0_S0_S0_iS0_S0_S0__param_3];
	ld.param.u32 	%r60, [_Z18run_job_schedulingPViS0_S0_S0_iS0_S0_S0__param_4];
	ld.param.u64 	%rd30, [_Z18run_job_schedulingPViS0_S0_S0_iS0_S0_S0__param_5];
	ld.param.u64 	%rd31, [_Z18run_job_schedulingPViS0_S0_S0_iS0_S0_S0__param_6];
	ld.param.u64 	%rd32, [_Z18run_job_schedulingPViS0_S0_S0_iS0_S0_S0__param_7];
	cvta.to.global.u64 	%rd1, %rd30;
	cvta.to.global.u64 	%rd2, %rd26;
	cvta.to.global.u64 	%rd3, %rd28;
	cvta.to.global.u64 	%rd4, %rd27;
	cvta.to.global.u64 	%rd5, %rd29;
	cvta.to.global.u64 	%rd6, %rd32;
	cvta.to.global.u64 	%rd7, %rd31;
	mov.u32 	%r61, %ctaid.x;
	mov.u32 	%r62, %ntid.x;
	mov.u32 	%r63, %tid.x;
	mad.lo.s32 	%r223, %r61, %r62, %r63;
	setp.gt.s32 	%p1, %r223, %r60;
	@%p1 bra 	$L__BB0_67;
	ld.volatile.global.u32 	%r64, [%rd7];
	setp.eq.s32 	%p2, %r64, 1;
	@%p2 bra 	$L__BB0_67;
	setp.gt.s32 	%p3, %r60, 0;
	add.s32 	%r2, %r60, 1;
	@%p3 bra 	$L__BB0_7;
	ld.global.u32 	%r242, [IDLE];
	mul.wide.s32 	%rd36, %r2, 4;
$L__BB0_4:
	cvt.s64.s32 	%rd95, %r223;
	mul.wide.s32 	%rd33, %r223, 4;
	add.s64 	%rd20, %rd6, %rd33;
	ld.volatile.global.u32 	%r65, [%rd20];
	setp.ne.s32 	%p4, %r65, %r242;
	@%p4 bra 	$L__BB0_66;
	cvt.u32.u64 	%r66, %rd95;
	ld.global.u32 	%r67, [BUSY];
	st.volatile.global.u32 	[%rd20], %r67;
	setp.ne.s32 	%p5, %r66, %r60;
	@%p5 bra 	$L__BB0_52;
	mov.b32 	%r90, 1;
	st.volatile.global.u32 	[%rd7], %r90;
	bra.uni 	$L__BB0_65;
$L__BB0_7:
	and.b32  	%r4, %r60, 15;
	and.b32  	%r5, %r60, 7;
	ld.global.u32 	%r233, [IDLE];
	and.b32  	%r7, %r60, 2147483632;
	and.b32  	%r8, %r60, 3;
$L__BB0_8:
	cvt.s64.s32 	%rd95, %r223;
	mul.wide.s32 	%rd51, %r223, 4;
	add.s64 	%rd9, %rd6, %rd51;
	ld.volatile.global.u32 	%r94, [%rd9];
	setp.ne.s32 	%p17, %r94, %r233;
	@%p17 bra 	$L__BB0_29;
	add.s32 	%r11, %r5, -1;
	cvt.u32.u64 	%r95, %rd95;
	ld.global.u32 	%r96, [BUSY];
	st.volatile.global.u32 	[%rd9], %r96;
	setp.eq.s32 	%p18, %r95, %r60;
	@%p18 bra 	$L__BB0_10;
	bra.uni 	$L__BB0_37;
$L__BB0_10:
	setp.lt.u32 	%p37, %r60, 16;
	mov.b16 	%rs53, 1;
	mov.b32 	%r231, 0;
	ld.global.u32 	%r35, [TRUE];
	@%p37 bra 	$L__BB0_13;
	mov.b16 	%rs53, 1;
	mov.b32 	%r229, 0;
$L__BB0_12:
	.pragma "nounroll";
	mul.wide.u32 	%rd87, %r229, 4;
	add.s64 	%rd88, %rd1, %rd87;
	ld.volatile.global.u32 	%r161, [%rd88];
	setp.eq.s32 	%p38, %r161, %r35;
	ld.volatile.global.u32 	%r163, [%rd88+4];
	setp.eq.s32 	%p39, %r163, %r35;
	ld.volatile.global.u32 	%r165, [%rd88+8];
	setp.eq.s32 	%p40, %r165, %r35;
	ld.volatile.global.u32 	%r167, [%rd88+12];
	setp.eq.s32 	%p41, %r167, %r35;
	ld.volatile.global.u32 	%r169, [%rd88+16];
	setp.eq.s32 	%p42, %r169, %r35;
	ld.volatile.global.u32 	%r171, [%rd88+20];
	setp.eq.s32 	%p43, %r171, %r35;
	ld.volatile.global.u32 	%r173, [%rd88+24];
	setp.eq.s32 	%p44, %r173, %r35;
	ld.volatile.global.u32 	%r175, [%rd88+28];
	setp.eq.s32 	%p45, %r175, %r35;
	ld.volatile.global.u32 	%r177, [%rd88+32];
	setp.eq.s32 	%p46, %r177, %r35;
	ld.volatile.global.u32 	%r179, [%rd88+36];
	setp.eq.s32 	%p47, %r179, %r35;
	ld.volatile.global.u32 	%r181, [%rd88+40];
	setp.eq.s32 	%p48, %r181, %r35;
	ld.volatile.global.u32 	%r183, [%rd88+44];
	setp.eq.s32 	%p49, %r183, %r35;
	ld.volatile.global.u32 	%r185, [%rd88+48];
	setp.eq.s32 	%p50, %r185, %r35;
	ld.volatile.global.u32 	%r187, [%rd88+52];
	setp.eq.s32 	%p51, %r187, %r35;
	ld.volatile.global.u32 	%r189, [%rd88+56];
	setp.eq.s32 	%p52, %r189, %r35;
	ld.volatile.global.u32 	%r191, [%rd88+60];
	setp.eq.s32 	%p53, %r191, %r35;
	selp.b16 	%rs18, 0, %rs53, %p38;
	selp.b16 	%rs19, 0, %rs18, %p39;
	selp.b16 	%rs20, 0, %rs19, %p40;
	selp.b16 	%rs21, 0, %rs20, %p41;
	selp.b16 	%rs22, 0, %rs21, %p42;
	selp.b16 	%rs23, 0, %rs22, %p43;
	selp.b16 	%rs24, 0, %rs23, %p44;
	selp.b16 	%rs25, 0, %rs24, %p45;
	selp.b16 	%rs26, 0, %rs25, %p46;
	selp.b16 	%rs27, 0, %rs26, %p47;
	selp.b16 	%rs28, 0, %rs27, %p48;
	selp.b16 	%rs29, 0, %rs28, %p49;
	selp.b16 	%rs30, 0, %rs29, %p50;
	selp.b16 	%rs31, 0, %rs30, %p51;
	selp.b16 	%rs32, 0, %rs31, %p52;
	selp.b16 	%rs53, 0, %rs32, %p53;
	add.s32 	%r229, %r229, 16;
	setp.ne.s32 	%p54, %r229, %r7;
	mov.u32 	%r231, %r7;
	@%p54 bra 	$L__BB0_12;
$L__BB0_13:
	setp.eq.s32 	%p55, %r4, 0;
	@%p55 bra 	$L__BB0_23;
	add.s32 	%r192, %r4, -1;
	setp.lt.u32 	%p56, %r192, 7;
	@%p56 bra 	$L__BB0_16;
	mul.wide.u32 	%rd89, %r231, 4;
	add.s64 	%rd90, %rd1, %rd89;
	ld.volatile.global.u32 	%r193, [%rd90];
	setp.eq.s32 	%p57, %r193, %r35;
	ld.volatile.global.u32 	%r195, [%rd90+4];
	setp.eq.s32 	%p58, %r195, %r35;
	ld.volatile.global.u32 	%r197, [%rd90+8];
	setp.eq.s32 	%p59, %r197, %r35;
	ld.volatile.global.u32 	%r199, [%rd90+12];
	setp.eq.s32 	%p60, %r199, %r35;
	ld.volatile.global.u32 	%r201, [%rd90+16];
	setp.eq.s32 	%p61, %r201, %r35;
	ld.volatile.global.u32 	%r203, [%rd90+20];
	setp.eq.s32 	%p62, %r203, %r35;
	ld.volatile.global.u32 	%r205, [%rd90+24];
	setp.eq.s32 	%p63, %r205, %r35;
	ld.volatile.global.u32 	%r207, [%rd90+28];
	setp.eq.s32 	%p64, %r207, %r35;
	selp.b16 	%rs34, 0, %rs53, %p57;
	selp.b16 	%rs35, 0, %rs34, %p58;
	selp.b16 	%rs36, 0, %rs35, %p59;
	selp.b16 	%rs37, 0, %rs36, %p60;
	selp.b16 	%rs38, 0, %rs37, %p61;
	selp.b16 	%rs39, 0, %rs38, %p62;
	selp.b16 	%rs40, 0, %rs39, %p63;
	selp.b16 	%rs53, 0, %rs40, %p64;
	add.s32 	%r231, %r231, 8;
$L__BB0_16:
	setp.eq.s32 	%p65, %r5, 0;
	@%p65 bra 	$L__BB0_23;
	setp.lt.u32 	%p66, %r11, 3;
	@%p66 bra 	$L__BB0_19;
	mul.wide.u32 	%rd91, %r231, 4;
	add.s64 	%rd92, %rd1, %rd91;
	ld.volatile.global.u32 	%r208, [%rd92];
	setp.eq.s32 	%p67, %r208, %r35;
	ld.volatile.global.u32 	%r210, [%rd92+4];
	setp.eq.s32 	%p68, %r210, %r35;
	ld.volatile.global.u32 	%r212, [%rd92+8];
	setp.eq.s32 	%p69, %r212, %r35;
	ld.volatile.global.u32 	%r214, [%rd92+12];
	setp.eq.s32 	%p70, %r214, %r35;
	selp.b16 	%rs42, 0, %rs53, %p67;
	selp.b16 	%rs43, 0, %rs42, %p68;
	selp.b16 	%rs44, 0, %rs43, %p69;
	selp.b16 	%rs53, 0, %rs44, %p70;
	add.s32 	%r231, %r231, 4;
$L__BB0_19:
	setp.eq.s32 	%p71, %r8, 0;
	@%p71 bra 	$L__BB0_23;
	setp.eq.s32 	%p72, %r8, 1;
	mul.wide.u32 	%rd93, %r231, 4;
	add.s64 	%rd13, %rd1, %rd93;
	ld.volatile.global.u32 	%r215, [%rd13];
	setp.eq.s32 	%p73, %r215, %r35;
	selp.b16 	%rs53, 0, %rs53, %p73;
	@%p72 bra 	$L__BB0_23;
	setp.eq.s32 	%p74, %r8, 2;
	ld.volatile.global.u32 	%r216, [%rd13+4];
	setp.eq.s32 	%p75, %r216, %r35;
	selp.b16 	%rs53, 0, %rs53, %p75;
	@%p74 bra 	$L__BB0_23;
	ld.volatile.global.u32 	%r217, [%rd13+8];
	setp.eq.s32 	%p76, %r217, %r35;
	selp.b16 	%rs53, 0, %rs53, %p76;
$L__BB0_23:
	and.b16  	%rs45, %rs53, 255;
	setp.eq.s16 	%p77, %rs45, 0;
	@%p77 bra 	$L__BB0_28;
	mov.b32 	%r218, 1;
	st.volatile.global.u32 	[%rd7], %r218;
	bra.uni 	$L__BB0_28;
$L__BB0_25:
	mul.wide.s32 	%rd66, %r226, 4;
	add.s64 	%rd67, %rd5, %rd66;
	ld.volatile.global.u32 	%r138, [%rd67];
	ld.volatile.global.u32 	%r139, [%rd14];
	add.s32 	%r140, %r138, %r36;
	mul.wide.s32 	%rd68, %r140, 4;
	add.s64 	%rd69, %rd4, %rd68;
	ld.volatile.global.u32 	%r141, [%rd69];
	mul.wide.s32 	%rd70, %r2, 4;
	add.s64 	%rd71, %rd18, %rd70;
	ld.volatile.global.u32 	%r142, [%rd71];
	add.s32 	%r143, %r142, %r141;
	setp.lt.s32 	%p29, %r139, %r143;
	@%p29 bra 	$L__BB0_30;
	add.s32 	%r226, %r226, 1;
	ld.volatile.global.u32 	%r144, [%rd18+4];
	setp.lt.s32 	%p30, %r226, %r144;
	@%p30 bra 	$L__BB0_25;
$L__BB0_27:
	ld.global.u32 	%r145, [FALSE];
	shl.b64 	%rd72, %rd95, 2;
	add.s64 	%rd73, %rd1, %rd72;
	st.volatile.global.u32 	[%rd73], %r145;
$L__BB0_28:
	ld.global.u32 	%r233, [IDLE];
	st.volatile.global.u32 	[%rd9], %r233;
$L__BB0_29:
	cvt.u32.u64 	%r219, %rd95;
	setp.lt.s32 	%p78, %r219, %r60;
	add.s32 	%r220, %r219, 1;
	selp.b32 	%r223, %r220, 1, %p78;
	ld.volatile.global.u32 	%r221, [%rd7];
	setp.eq.s32 	%p79, %r221, 1;
	@%p79 bra 	$L__BB0_67;
	bra.uni 	$L__BB0_8;
$L__BB0_30:
	ld.volatile.global.u32 	%r227, [%rd14];
	shl.b64 	%rd74, %rd95, 2;
	add.s64 	%rd12, %rd3, %rd74;
	ld.volatile.global.u32 	%r146, [%rd12];
	setp.ge.s32 	%p31, %r227, %r146;
	@%p31 bra 	$L__BB0_63;
$L__BB0_31:
	add.s32 	%r227, %r227, 1;
	ld.volatile.global.u32 	%r21, [%rd14];
	st.volatile.global.u32 	[%rd14], %r227;
	ld.volatile.global.u32 	%r228, [%rd18];
	ld.volatile.global.u32 	%r147, [%rd18+4];
	setp.ge.s32 	%p32, %r228, %r147;
	@%p32 bra 	$L__BB0_34;
$L__BB0_32:
	mul.wide.s32 	%rd75, %r228, 4;
	add.s64 	%rd76, %rd5, %rd75;
	ld.volatile.global.u32 	%r148, [%rd76];
	ld.volatile.global.u32 	%r149, [%rd14];
	add.s32 	%r150, %r148, %r36;
	mul.wide.s32 	%rd77, %r150, 4;
	add.s64 	%rd78, %rd4, %rd77;
	ld.volatile.global.u32 	%r151, [%rd78];
	mul.wide.s32 	%rd79, %r2, 4;
	add.s64 	%rd80, %rd18, %rd79;
	ld.volatile.global.u32 	%r152, [%rd80];
	add.s32 	%r153, %r152, %r151;
	setp.lt.s32 	%p33, %r149, %r153;
	@%p33 bra 	$L__BB0_36;
	add.s32 	%r228, %r228, 1;
	ld.volatile.global.u32 	%r154, [%rd18+4];
	setp.lt.s32 	%p34, %r228, %r154;
	@%p34 bra 	$L__BB0_32;
$L__BB0_34:
	setp.eq.s32 	%p35, %r227, -1;
	@%p35 bra 	$L__BB0_63;
	shl.b64 	%rd81, %rd95, 2;
	add.s64 	%rd82, %rd2, %rd81;
	st.volatile.global.u32 	[%rd82], %r227;
	ld.global.u32 	%r155, [TRUE];
	add.s64 	%rd83, %rd1, %rd81;
	st.volatile.global.u32 	[%rd83], %r155;
	bra.uni 	$L__BB0_28;
$L__BB0_36:
	st.volatile.global.u32 	[%rd14], %r21;
	ld.volatile.global.u32 	%r156, [%rd12];
	setp.lt.s32 	%p36, %r227, %r156;
	@%p36 bra 	$L__BB0_31;
	bra.uni 	$L__BB0_63;
$L__BB0_37:
	setp.lt.u32 	%p19, %r60, 16;
	mul.lo.s32 	%r36, %r95, %r60;
	mov.b32 	%r235, 0;
	@%p19 bra 	$L__BB0_40;
	and.b32  	%r99, %r60, 2147483632;
	neg.s32 	%r225, %r99;
	add.s64 	%rd94, %rd2, 32;
	mov.u32 	%r224, %r36;
$L__BB0_39:
	.pragma "nounroll";
	mul.wide.s32 	%rd52, %r224, 4;
	add.s64 	%rd53, %rd4, %rd52;
	ld.volatile.global.u32 	%r100, [%rd94+-32];
	st.volatile.global.u32 	[%rd53], %r100;
	ld.volatile.global.u32 	%r101, [%rd94+-28];
	st.volatile.global.u32 	[%rd53+4], %r101;
	ld.volatile.global.u32 	%r102, [%rd94+-24];
	st.volatile.global.u32 	[%rd53+8], %r102;
	ld.volatile.global.u32 	%r103, [%rd94+-20];
	st.volatile.global.u32 	[%rd53+12], %r103;
	ld.volatile.global.u32 	%r104, [%rd94+-16];
	st.volatile.global.u32 	[%rd53+16], %r104;
	ld.volatile.global.u32 	%r105, [%rd94+-12];
	st.volatile.global.u32 	[%rd53+20], %r105;
	ld.volatile.global.u32 	%r106, [%rd94+-8];
	st.volatile.global.u32 	[%rd53+24], %r106;
	ld.volatile.global.u32 	%r107, [%rd94+-4];
	st.volatile.global.u32 	[%rd53+28], %r107;
	ld.volatile.global.u32 	%r108, [%rd94];
	st.volatile.global.u32 	[%rd53+32], %r108;
	ld.volatile.global.u32 	%r109, [%rd94+4];
	st.volatile.global.u32 	[%rd53+36], %r109;
	ld.volatile.global.u32 	%r110, [%rd94+8];
	st.volatile.global.u32 	[%rd53+40], %r110;
	ld.volatile.global.u32 	%r111, [%rd94+12];
	st.volatile.global.u32 	[%rd53+44], %r111;
	ld.volatile.global.u32 	%r112, [%rd94+16];
	st.volatile.global.u32 	[%rd53+48], %r112;
	ld.volatile.global.u32 	%r113, [%rd94+20];
	st.volatile.global.u32 	[%rd53+52], %r113;
	ld.volatile.global.u32 	%r114, [%rd94+24];
	st.volatile.global.u32 	[%rd53+56], %r114;
	ld.volatile.global.u32 	%r115, [%rd94+28];
	st.volatile.global.u32 	[%rd53+60], %r115;
	add.s32 	%r225, %r225, 16;
	add.s64 	%rd94, %rd94, 64;
	add.s32 	%r224, %r224, 16;
	setp.eq.s32 	%p20, %r225, 0;
	mov.u32 	%r235, %r7;
	@%p20 bra 	$L__BB0_40;
	bra.uni 	$L__BB0_39;
$L__BB0_40:
	setp.eq.s32 	%p21, %r4, 0;
	@%p21 bra 	$L__BB0_50;
	add.s32 	%r116, %r4, -1;
	setp.lt.u32 	%p22, %r116, 7;
	@%p22 bra 	$L__BB0_43;
	mul.wide.u32 	%rd54, %r235, 4;
	add.s64 	%rd55, %rd2, %rd54;
	ld.volatile.global.u32 	%r117, [%rd55];
	add.s32 	%r118, %r235, %r36;
	mul.wide.s32 	%rd56, %r118, 4;
	add.s64 	%rd57, %rd4, %rd56;
	st.volatile.global.u32 	[%rd57], %r117;
	ld.volatile.global.u32 	%r119, [%rd55+4];
	st.volatile.global.u32 	[%rd57+4], %r119;
	ld.volatile.global.u32 	%r120, [%rd55+8];
	st.volatile.global.u32 	[%rd57+8], %r120;
	ld.volatile.global.u32 	%r121, [%rd55+12];
	st.volatile.global.u32 	[%rd57+12], %r121;
	ld.volatile.global.u32 	%r122, [%rd55+16];
	st.volatile.global.u32 	[%rd57+16], %r122;
	ld.volatile.global.u32 	%r123, [%rd55+20];
	st.volatile.global.u32 	[%rd57+20], %r123;
	ld.volatile.global.u32 	%r124, [%rd55+24];
	st.volatile.global.u32 	[%rd57+24], %r124;
	ld.volatile.global.u32 	%r125, [%rd55+28];
	st.volatile.global.u32 	[%rd57+28], %r125;
	add.s32 	%r235, %r235, 8;
$L__BB0_43:
	setp.eq.s32 	%p23, %r5, 0;
	@%p23 bra 	$L__BB0_50;
	setp.lt.u32 	%p24, %r11, 3;
	@%p24 bra 	$L__BB0_46;
	mul.wide.u32 	%rd58, %r235, 4;
	add.s64 	%rd59, %rd2, %rd58;
	ld.volatile.global.u32 	%r126, [%rd59];
	add.s32 	%r127, %r235, %r36;
	mul.wide.s32 	%rd60, %r127, 4;
	add.s64 	%rd61, %rd4, %rd60;
	st.volatile.global.u32 	[%rd61], %r126;
	ld.volatile.global.u32 	%r128, [%rd59+4];
	st.volatile.global.u32 	[%rd61+4], %r128;
	ld.volatile.global.u32 	%r129, [%rd59+8];
	st.volatile.global.u32 	[%rd61+8], %r129;
	ld.volatile.global.u32 	%r130, [%rd59+12];
	st.volatile.global.u32 	[%rd61+12], %r130;
	add.s32 	%r235, %r235, 4;
$L__BB0_46:
	setp.eq.s32 	%p25, %r8, 0;
	@%p25 bra 	$L__BB0_50;
	setp.eq.s32 	%p26, %r8, 1;
	mul.wide.u32 	%rd62, %r235, 4;
	add.s64 	%rd16, %rd2, %rd62;
	ld.volatile.global.u32 	%r131, [%rd16];
	add.s32 	%r132, %r235, %r36;
	mul.wide.s32 	%rd63, %r132, 4;
	add.s64 	%rd17, %rd4, %rd63;
	st.volatile.global.u32 	[%rd17], %r131;
	@%p26 bra 	$L__BB0_50;
	setp.eq.s32 	%p27, %r8, 2;
	ld.volatile.global.u32 	%r133, [%rd16+4];
	st.volatile.global.u32 	[%rd17+4], %r133;
	@%p27 bra 	$L__BB0_50;
	ld.volatile.global.u32 	%r134, [%rd16+8];
	st.volatile.global.u32 	[%rd17+8], %r134;
$L__BB0_50:
	shl.b64 	%rd64, %rd95, 2;
	add.s64 	%rd18, %rd5, %rd64;
	ld.volatile.global.u32 	%r226, [%rd18];
	ld.volatile.global.u32 	%r135, [%rd18+4];
	setp.lt.s32 	%p28, %r226, %r135;
	@%p28 bra 	$L__BB0_51;
	bra.uni 	$L__BB0_27;
$L__BB0_51:
	cvt.u32.u64 	%r136, %rd95;
	add.s32 	%r137, %r36, %r136;
	mul.wide.s32 	%rd65, %r137, 4;
	add.s64 	%rd14, %rd4, %rd65;
	bra.uni 	$L__BB0_25;
$L__BB0_52:
	shl.b64 	%rd34, %rd95, 2;
	add.s64 	%rd21, %rd5, %rd34;
	ld.volatile.global.u32 	%r239, [%rd21];
	ld.volatile.global.u32 	%r68, [%rd21+4];
	setp.ge.s32 	%p6, %r239, %r68;
	@%p6 bra 	$L__BB0_64;
	mul.lo.s32 	%r47, %r66, %r60;
	add.s32 	%r70, %r47, %r66;
	mul.wide.s32 	%rd35, %r70, 4;
	add.s64 	%rd22, %rd4, %rd35;
	add.s64 	%rd23, %rd21, %rd36;
	bra.uni 	$L__BB0_55;
$L__BB0_54:
	add.s32 	%r239, %r239, 1;
	ld.volatile.global.u32 	%r77, [%rd21+4];
	setp.ge.s32 	%p8, %r239, %r77;
	@%p8 bra 	$L__BB0_64;
$L__BB0_55:
	mul.wide.s32 	%rd37, %r239, 4;
	add.s64 	%rd38, %rd5, %rd37;
	ld.volatile.global.u32 	%r71, [%rd38];
	ld.volatile.global.u32 	%r72, [%rd22];
	add.s32 	%r73, %r71, %r47;
	mul.wide.s32 	%rd39, %r73, 4;
	add.s64 	%rd40, %rd4, %rd39;
	ld.volatile.global.u32 	%r74, [%rd40];
	ld.volatile.global.u32 	%r75, [%rd23];
	add.s32 	%r76, %r75, %r74;
	setp.ge.s32 	%p7, %r72, %r76;
	@%p7 bra 	$L__BB0_54;
	ld.volatile.global.u32 	%r240, [%rd22];
	shl.b64 	%rd43, %rd95, 2;
	add.s64 	%rd24, %rd3, %rd43;
	ld.volatile.global.u32 	%r79, [%rd24];
	setp.ge.s32 	%p9, %r240, %r79;
	@%p9 bra 	$L__BB0_63;
$L__BB0_57:
	add.s32 	%r240, %r240, 1;
	ld.volatile.global.u32 	%r53, [%rd22];
	st.volatile.global.u32 	[%rd22], %r240;
	ld.volatile.global.u32 	%r241, [%rd21];
	ld.volatile.global.u32 	%r80, [%rd21+4];
	setp.ge.s32 	%p10, %r241, %r80;
	@%p10 bra 	$L__BB0_58;
	bra.uni 	$L__BB0_61;
$L__BB0_58:
	setp.ne.s32 	%p13, %r240, -1;
	@%p13 bra 	$L__BB0_59;
	bra.uni 	$L__BB0_63;
$L__BB0_59:
	shl.b64 	%rd48, %rd95, 2;
	add.s64 	%rd49, %rd2, %rd48;
	st.volatile.global.u32 	[%rd49], %r240;
	ld.global.u32 	%r88, [TRUE];
	add.s64 	%rd50, %rd1, %rd48;
	st.volatile.global.u32 	[%rd50], %r88;
	bra.uni 	$L__BB0_65;
$L__BB0_60:
	add.s32 	%r241, %r241, 1;
	ld.volatile.global.u32 	%r87, [%rd21+4];
	setp.ge.s32 	%p12, %r241, %r87;
	@%p12 bra 	$L__BB0_58;
$L__BB0_61:
	mul.wide.s32 	%rd44, %r241, 4;
	add.s64 	%rd45, %rd5, %rd44;
	ld.volatile.global.u32 	%r81, [%rd45];
	ld.volatile.global.u32 	%r82, [%rd22];
	add.s32 	%r83, %r81, %r47;
	mul.wide.s32 	%rd46, %r83, 4;
	add.s64 	%rd47, %rd4, %rd46;
	ld.volatile.global.u32 	%r84, [%rd47];
	ld.volatile.global.u32 	%r85, [%rd23];
	add.s32 	%r86, %r85, %r84;
	setp.ge.s32 	%p11, %r82, %r86;
	@%p11 bra 	$L__BB0_60;
	st.volatile.global.u32 	[%rd22], %r53;
	ld.volatile.global.u32 	%r89, [%rd24];
	setp.lt.s32 	%p14, %r240, %r89;
	@%p14 bra 	$L__BB0_57;
$L__BB0_63:
	ld.global.u32 	%r157, [FALSE];
	shl.b64 	%rd84, %rd95, 2;
	add.s64 	%rd85, %rd1, %rd84;
	st.volatile.global.u32 	[%rd85], %r157;
	add.s64 	%rd86, %rd2, %rd84;
	mov.b32 	%r158, -1;
	st.volatile.global.u32 	[%rd86], %r158;
	bra.uni 	$L__BB0_67;
$L__BB0_64:
	ld.global.u32 	%r78, [FALSE];
	shl.b64 	%rd41, %rd95, 2;
	add.s64 	%rd42, %rd1, %rd41;
	st.volatile.global.u32 	[%rd42], %r78;
$L__BB0_65:
	ld.global.u32 	%r242, [IDLE];
	st.volatile.global.u32 	[%rd20], %r242;
$L__BB0_66:
	cvt.u32.u64 	%r91, %rd95;
	setp.lt.s32 	%p15, %r91, %r60;
	add.s32 	%r92, %r91, 1;
	selp.b32 	%r223, %r92, 1, %p15;
	ld.volatile.global.u32 	%r93, [%rd7];
	setp.ne.s32 	%p16, %r93, 1;
	@%p16 bra 	$L__BB0_4;
$L__BB0_67:
	ret;

}


// ===== COMPILED SASS (sm_100) =====

	.target	sm_100

	.elftype	@"ET_EXEC"


//--------------------- .note.nv.tkinfo           --------------------------
	.section	.note.nv.tkinfo,"",@"SHT_NOTE"
	.sectionflags	@"SHF_NOTE_NV_TKINFO"
	.tkinfo
        /*0018*/ 	.word	0x00000002
        /*0030*/ 	.string	""
        /*0030*/ 	.string	"ptxas"
        /*0030*/ 	.string	"Cuda compilation tools, release 13.0, V13.0.88"
        /*0030*/ 	.string	"Build cuda_13.0.r13.0/compiler.36424714_0"
        /*0030*/ 	.string	"-arch sm_100 -m 64 "



//--------------------- .note.nv.cuinfo           --------------------------
	.section	.note.nv.cuinfo,"",@"SHT_NOTE"
	.sectionflags	@"SHF_NOTE_NV_CUINFO"
        /*0018*/ 	.short	0x0002
        /*001a*/ 	.short	0x0064
        /*001c*/ 	.short	0x0082
	.zero		2


//--------------------- .nv.info                  --------------------------
	.section	.nv.info,"",@"SHT_CUDA_INFO"
	.align	4


	//----- nvinfo : EIATTR_REGCOUNT
	.align		4
        /*0000*/ 	.byte	0x04, 0x2f
        /*0002*/ 	.short	(.L_5 - .L_4)
	.align		4
.L_4:
        /*0004*/ 	.word	index@(_Z18run_job_schedulingPViS0_S0_S0_iS0_S0_S0_)
        /*0008*/ 	.word	0x00000020


	//----- nvinfo : EIATTR_FRAME_SIZE
	.align		4
.L_5:
        /*000c*/ 	.byte	0x04, 0x11
        /*000e*/ 	.short	(.L_7 - .L_6)
	.align		4
.L_6:
        /*0010*/ 	.word	index@(_Z18run_job_schedulingPViS0_S0_S0_iS0_S0_S0_)
        /*0014*/ 	.word	0x00000000


	//----- nvinfo : EIATTR_MIN_STACK_SIZE
	.align		4
.L_7:
        /*0018*/ 	.byte	0x04, 0x12
        /*001a*/ 	.short	(.L_9 - .L_8)
	.align		4
.L_8:
        /*001c*/ 	.word	index@(_Z18run_job_schedulingPViS0_S0_S0_iS0_S0_S0_)
        /*0020*/ 	.word	0x00000000
.L_9:


//--------------------- .nv.compat                --------------------------
	.section	.nv.compat,"",@"SHT_CUDA_COMPAT_INFO"
	.align	4
        /*0000*/ 	.byte	0x02, 0x09, 0x00, 0x00, 0x02, 0x02, 0x01, 0x00, 0x02, 0x05, 0x05, 0x00, 0x03, 0x07, 0x01, 0x01
        /*0010*/ 	.byte	0x02, 0x03, 0x00, 0x00, 0x02, 0x06, 0x01, 0x00, 0x04, 0x0b, 0x08, 0x00, 0x09, 0x00, 0x00, 0x00
        /*0020*/ 	.byte	0x00, 0x00, 0x00, 0x00


//--------------------- .nv.info._Z18run_job_schedulingPViS0_S0_S0_iS0_S0_S0_ --------------------------
	.section	.nv.info._Z18run_job_schedulingPViS0_S0_S0_iS0_S0_S0_,"",@"SHT_CUDA_INFO"
	.sectionflags	@""
	.align	4


	//----- nvinfo : EIATTR_CUDA_API_VERSION
	.align		4
        /*0000*/ 	.byte	0x04, 0x37
        /*0002*/ 	.short	(.L_11 - .L_10)
.L_10:
        /*0004*/ 	.word	0x00000082


	//----- nvinfo : EIATTR_KPARAM_INFO
	.align		4
.L_11:
        /*0008*/ 	.byte	0x04, 0x17
        /*000a*/ 	.short	(.L_13 - .L_12)
.L_12:
        /*000c*/ 	.word	0x00000000
        /*0010*/ 	.short	0x0007
        /*0012*/ 	.short	0x0038
        /*0014*/ 	.byte	0x00, 0xf5, 0x21, 0x00


	//----- nvinfo : EIATTR_KPARAM_INFO
	.align		4
.L_13:
        /*0018*/ 	.byte	0x04, 0x17
        /*001a*/ 	.short	(.L_15 - .L_14)
.L_14:
        /*001c*/ 	.word	0x00000000
        /*0020*/ 	.short	0x0006
        /*0022*/ 	.short	0x0030
        /*0024*/ 	.byte	0x00, 0xf5, 0x21, 0x00


	//----- nvinfo : EIATTR_KPARAM_INFO
	.align		4
.L_15:
        /*0028*/ 	.byte	0x04, 0x17
        /*002a*/ 	.short	(.L_17 - .L_16)
.L_16:
        /*002c*/ 	.word	0x00000000
        /*0030*/ 	.short	0x0005
        /*0032*/ 	.short	0x0028
        /*0034*/ 	.byte	0x00, 0xf5, 0x21, 0x00


	//----- nvinfo : EIATTR_KPARAM_INFO
	.align		4
.L_17:
        /*0038*/ 	.byte	0x04, 0x17
        /*003a*/ 	.short	(.L_19 - .L_18)
.L_18:
        /*003c*/ 	.word	0x00000000
        /*0040*/ 	.short	0x0004
        /*0042*/ 	.short	0x0020
        /*0044*/ 	.byte	0x00, 0xf0, 0x11, 0x00


	//----- nvinfo : EIATTR_KPARAM_INFO
	.align		4
.L_19:
        /*0048*/ 	.byte	0x04, 0x17
        /*004a*/ 	.short	(.L_21 - .L_20)
.L_20:
        /*004c*/ 	.word	0x00000000
        /*0050*/ 	.short	0x0003
        /*0052*/ 	.short	0x0018
        /*0054*/ 	.byte	0x00, 0xf5, 0x21, 0x00


	//----- nvinfo : EIATTR_KPARAM_INFO
	.align		4
.L_21:
        /*0058*/ 	.byte	0x04, 0x17
        /*005a*/ 	.short	(.L_23 - .L_22)
.L_22:
        /*005c*/ 	.word	0x00000000
        /*0060*/ 	.short	0x0002
        /*0062*/ 	.short	0x0010
        /*0064*/ 	.byte	0x00, 0xf5, 0x21, 0x00


	//----- nvinfo : EIATTR_KPARAM_INFO
	.align		4
.L_23:
        /*0068*/ 	.byte	0x04, 0x17
        /*006a*/ 	.short	(.L_25 - .L_24)
.L_24:
        /*006c*/ 	.word	0x00000000
        /*0070*/ 	.short	0x0001
        /*0072*/ 	.short	0x0008
        /*0074*/ 	.byte	0x00, 0xf5, 0x21, 0x00


	//----- nvinfo : EIATTR_KPARAM_INFO
	.align		4
.L_25:
        /*0078*/ 	.byte	0x04, 0x17
        /*007a*/ 	.short	(.L_27 - .L_26)
.L_26:
        /*007c*/ 	.word	0x00000000
        /*0080*/ 	.short	0x0000
        /*0082*/ 	.short	0x0000
        /*0084*/ 	.byte	0x00, 0xf5, 0x21, 0x00


	//----- nvinfo : EIATTR_SPARSE_MMA_MASK
	.align		4
.L_27:
        /*0088*/ 	.byte	0x03, 0x50
        /*008a*/ 	.short	0x0000


	//----- nvinfo : EIATTR_MAXREG_COUNT
	.align		4
        /*008c*/ 	.byte	0x03, 0x1b
        /*008e*/ 	.short	0x00ff


	//----- nvinfo : EIATTR_MERCURY_ISA_VERSION
	.align		4
        /*0090*/ 	.byte	0x03, 0x5f
        /*0092*/ 	.short	0x0101


	//----- nvinfo : EIATTR_VRC_CTA_INIT_COUNT
	.align		4
        /*0094*/ 	.byte	0x02, 0x4a
	.zero		1
	.zero		1


	//----- nvinfo : EIATTR_EXIT_INSTR_OFFSETS
	.align		4
        /*0098*/ 	.byte	0x04, 0x1c
        /*009a*/ 	.short	(.L_29 - .L_28)


	//   ....[0]....
.L_28:
        /*009c*/ 	.word	0x00000070


	//   ....[1]....
        /*00a0*/ 	.word	0x000000c0


	//   ....[2]....
        /*00a4*/ 	.word	0x00000840


	//   ....[3]....
        /*00a8*/ 	.word	0x000020b0


	//   ....[4]....
        /*00ac*/ 	.word	0x00002200


	//----- nvinfo : EIATTR_CRS_STACK_SIZE
	.align		4
.L_29:
        /*00b0*/ 	.byte	0x04, 0x1e
        /*00b2*/ 	.short	(.L_31 - .L_30)
.L_30:
        /*00b4*/ 	.word	0x00000000


	//----- nvinfo : EIATTR_CBANK_PARAM_SIZE
	.align		4
.L_31:
        /*00b8*/ 	.byte	0x03, 0x19
        /*00ba*/ 	.short	0x0040


	//----- nvinfo : EIATTR_PARAM_CBANK
	.align		4
        /*00bc*/ 	.byte	0x04, 0x0a
        /*00be*/ 	.short	(.L_33 - .L_32)
	.align		4
.L_32:
        /*00c0*/ 	.word	index@(.nv.constant0._Z18run_job_schedulingPViS0_S0_S0_iS0_S0_S0_)
        /*00c4*/ 	.short	0x0380
        /*00c6*/ 	.short	0x0040


	//----- nvinfo : EIATTR_SW_WAR
	.align		4
.L_33:
        /*00c8*/ 	.byte	0x04, 0x36
        /*00ca*/ 	.short	(.L_35 - .L_34)
.L_34:
        /*00cc*/ 	.word	0x00000008
.L_35:


//--------------------- .nv.callgraph             --------------------------
	.section	.nv.callgraph,"",@"SHT_CUDA_CALLGRAPH"
	.align	4
	.sectionentsize	8
	.align		4
        /*0000*/ 	.word	0x00000000
	.align		4
        /*0004*/ 	.word	0xffffffff
	.align		4
        /*0008*/ 	.word	0x00000000
	.align		4
        /*000c*/ 	.word	0xfffffffe
	.align		4
        /*0010*/ 	.word	0x00000000
	.align		4
        /*0014*/ 	.word	0xfffffffd
	.align		4
        /*0018*/ 	.word	0x00000000
	.align		4
        /*001c*/ 	.word	0xfffffffc


//--------------------- .nv.constant4             --------------------------
	.section	.nv.constant4,"a",@progbits
	.align	8
	.align		8
.nv.constant4:
        /*0000*/ 	.dword	IDLE
	.align		8
        /*0008*/ 	.dword	FALSE
	.align		8
        /*0010*/ 	.dword	BUSY
	.align		8
        /*0018*/ 	.dword	TRUE


//--------------------- .text._Z18run_job_schedulingPViS0_S0_S0_iS0_S0_S0_ --------------------------
	.section	.text._Z18run_job_schedulingPViS0_S0_S0_iS0_S0_S0_,"ax",@progbits
	.align	128
        .global         _Z18run_job_schedulingPViS0_S0_S0_iS0_S0_S0_
        .type           _Z18run_job_schedulingPViS0_S0_S0_iS0_S0_S0_,@function
        .size           _Z18run_job_schedulingPViS0_S0_S0_iS0_S0_S0_,(.L_x_39 - _Z18run_job_schedulingPViS0_S0_S0_iS0_S0_S0_)
        .other          _Z18run_job_schedulingPViS0_S0_S0_iS0_S0_S0_,@"STO_CUDA_ENTRY STV_DEFAULT"
_Z18run_job_schedulingPViS0_S0_S0_iS0_S0_S0_:
.text._Z18run_job_schedulingPViS0_S0_S0_iS0_S0_S0_:
[----:B------:R-:W-:Y:S01]  /*0000*/  LDC R1, c[0x0][0x37c] ;  /* 0x0000df00ff017b82 */ /* 0x000fe20000000800 */
[----:B------:R-:W0:Y:S07]  /*0010*/  S2R R0, SR_TID.X ;  /* 0x0000000000007919 */ /* 0x000e2e0000002100 */
[----:B------:R-:W0:Y:S08]  /*0020*/  S2UR UR4, SR_CTAID.X ;  /* 0x00000000000479c3 */ /* 0x000e300000002500 */
[----:B------:R-:W0:Y:S08]  /*0030*/  LDC R7, c[0x0][0x360] ;  /* 0x0000d800ff077b82 */ /* 0x000e300000000800 */
[----:B------:R-:W1:Y:S01]  /*0040*/  LDC R6, c[0x0][0x3a0] ;  /* 0x0000e800ff067b82 */ /* 0x000e620000000800 */
[----:B0-----:R-:W-:-:S05]  /*0050*/  IMAD R7, R7, UR4, R0 ;  /* 0x0000000407077c24 */ /* 0x001fca000f8e0200 */
[----:B-1----:R-:W-:-:S13]  /*0060*/  ISETP.GT.AND P0, PT, R7, R6, PT ;  /* 0x000000060700720c */ /* 0x002fda0003f04270 */
[----:B------:R-:W-:Y:S05]  /*0070*/  @P0 EXIT ;  /* 0x000000000000094d */ /* 0x000fea0003800000 */
[----:B------:R-:W0:Y:S01]  /*0080*/  LDC.64 R2, c[0x0][0x3b0] ;  /* 0x0000ec00ff027b82 */ /* 0x000e220000000a00 */
[----:B------:R-:W0:Y:S02]  /*0090*/  LDCU.64 UR6, c[0x0][0x358] ;  /* 0x00006b00ff0677ac */ /* 0x000e240008000a00 */
[----:B0-----:R-:W2:Y:S02]  /*00a0*/  LDG.E.STRONG.SYS R2, desc[UR6][R2.64] ;  /* 0x0000000602027981 */ /* 0x001ea4000c1f5900 */
[----:B--2---:R-:W-:-:S13]  /*00b0*/  ISETP.NE.AND P0, PT, R2, 0x1, PT ;  /* 0x000000010200780c */ /* 0x004fda0003f05270 */
[----:B------:R-:W-:Y:S05]  /*00c0*/  @!P0 EXIT ;  /* 0x000000000000894d */ /* 0x000fea0003800000 */
[C---:B------:R-:W-:Y:S01]  /*00d0*/  ISETP.GT.AND P0, PT, R6.reuse, RZ, PT ;  /* 0x000000ff0600720c */ /* 0x040fe20003f04270 */
[----:B------:R-:W-:Y:S01]  /*00e0*/  BSSY B0, `(.L_x_0) ;  /* 0x0000204000007945 */ /* 0x000fe20003800000 */
[----:B------:R-:W-:-:S11]  /*00f0*/  VIADD R27, R6, 0x1 ;  /* 0x00000001061b7836 */ /* 0x000fd60000000000 */
[----:B------:R-:W-:Y:S05]  /*0100*/  @P0 BRA `(.L_x_1) ;  /* 0x0000000400e80947 */ /* 0x000fea0003800000 */
[----:B------:R-:W0:Y:S01]  /*0110*/  LDC.64 R2, c[0x4][RZ] ;  /* 0x01000000ff027b82 */ /* 0x000e220000000a00 */
[----:B------:R-:W1:Y:S02]  /*0120*/  LDCU UR8, c[0x0][0x3a0] ;  /* 0x00007400ff0877ac */ /* 0x000e640008000800 */
[----:B01----:R0:W5:Y:S02]  /*0130*/  LDG.E R5, desc[UR6][R2.64] ;  /* 0x0000000602057981 */ /* 0x003164000c1e1900 */
.L_x_11:
[----:B0-----:R-:W0:Y:S02]  /*0140*/  LDC.64 R2, c[0x0][0x3b8] ;  /* 0x0000ee00ff027b82 */ /* 0x001e240000000a00 */
[----:B0-----:R-:W-:-:S05]  /*0150*/  IMAD.WIDE R2, R7, 0x4, R2 ;  /* 0x0000000407027825 */ /* 0x001fca00078e0202 */
[----:B------:R-:W2:Y:S01]  /*0160*/  LDG.E.STRONG.SYS R0, desc[UR6][R2.64] ;  /* 0x0000000602007981 */ /* 0x000ea2000c1f5900 */
[----:B------:R-:W-:Y:S05]  /*0170*/  YIELD ;  /* 0x0000000000007946 */ /* 0x000fea0003800000 */
[----:B--2--5:R-:W-:-:S13]  /*0180*/  ISETP.NE.AND P0, PT, R0, R5, PT ;  /* 0x000000050000720c */ /* 0x024fda0003f05270 */
[----:B------:R-:W-:Y:S05]  /*0190*/  @P0 BRA `(.L_x_2) ;  /* 0x0000000400840947 */ /* 0x000fea0003800000 */
[----:B------:R-:W0:Y:S08]  /*01a0*/  LDC.64 R4, c[0x4][0x10] ;  /* 0x01000400ff047b82 */ /* 0x000e300000000a00 */
[----:B------:R-:W1:Y:S01]  /*01b0*/  LDC R16, c[0x0][0x3a0] ;  /* 0x0000e800ff107b82 */ /* 0x000e620000000800 */
[----:B0-----:R-:W2:Y:S01]  /*01c0*/  LDG.E R5, desc[UR6][R4.64] ;  /* 0x0000000604057981 */ /* 0x001ea2000c1e1900 */
[----:B-1----:R-:W-:-:S13]  /*01d0*/  ISETP.NE.AND P0, PT, R7, R16, PT ;  /* 0x000000100700720c */ /* 0x002fda0003f05270 */
[----:B------:R-:W0:Y:S01]  /*01e0*/  @!P0 LDC.64 R8, c[0x0][0x3b0] ;  /* 0x0000ec00ff088b82 */ /* 0x000e220000000a00 */
[----:B------:R-:W-:Y:S01]  /*01f0*/  @!P0 IMAD.MOV.U32 R11, RZ, RZ, 0x1 ;  /* 0x00000001ff0b8424 */ /* 0x000fe200078e00ff */
[----:B--2---:R1:W-:Y:S04]  /*0200*/  STG.E.STRONG.SYS desc[UR6][R2.64], R5 ;  /* 0x0000000502007986 */ /* 0x0043e8000c115906 */
[----:B0-----:R1:W-:Y:S01]  /*0210*/  @!P0 STG.E.STRONG.SYS desc[UR6][R8.64], R11 ;  /* 0x0000000b08008986 */ /* 0x0013e2000c115906 */
[----:B------:R-:W-:Y:S05]  /*0220*/  @!P0 BRA `(.L_x_3) ;  /* 0x0000000400548947 */ /* 0x000fea0003800000 */
[----:B------:R-:W-:Y:S05]  /*0230*/  YIELD ;  /* 0x0000000000007946 */ /* 0x000fea0003800000 */
[----:B------:R-:W0:Y:S01]  /*0240*/  LDCU.64 UR4, c[0x0][0x398] ;  /* 0x00007300ff0477ac */ /* 0x000e220008000a00 */
[----:B------:R-:W-:Y:S02]  /*0250*/  SHF.R.S32.HI R6, RZ, 0x1f, R7 ;  /* 0x0000001fff067819 */ /* 0x000fe40000011407 */
[----:B0-----:R-:W-:-:S04]  /*0260*/  LEA R10, P0, R7, UR4, 0x2 ;  /* 0x00000004070a7c11 */ /* 0x001fc8000f8010ff */
[----:B-1----:R-:W-:-:S05]  /*0270*/  LEA.HI.X R11, R7, UR5, R6, 0x2, P0 ;  /* 0x00000005070b7c11 */ /* 0x002fca00080f1406 */
[----:B------:R-:W2:Y:S04]  /*0280*/  LDG.E.STRONG.SYS R0, desc[UR6][R10.64] ;  /* 0x000000060a007981 */ /* 0x000ea8000c1f5900 */
[----:B------:R-:W2:Y:S02]  /*0290*/  LDG.E.STRONG.SYS R5, desc[UR6][R10.64+0x4] ;  /* 0x000004060a057981 */ /* 0x000ea4000c1f5900 */
[----:B--2---:R-:W-:-:S13]  /*02a0*/  ISETP.GE.AND P0, PT, R0, R5, PT ;  /* 0x000000050000720c */ /* 0x004fda0003f06270 */
[----:B------:R-:W-:Y:S05]  /*02b0*/  @P0 BRA `(.L_x_4) ;  /* 0x0000000000540947 */ /* 0x000fea0003800000 */
[----:B------:R-:W0:Y:S01]  /*02c0*/  LDC.64 R8, c[0x0][0x388] ;  /* 0x0000e200ff087b82 */ /* 0x000e220000000a00 */
[----:B------:R-:W-:-:S07]  /*02d0*/  IMAD R5, R7, R16, R7 ;  /* 0x0000001007057224 */ /* 0x000fce00078e0207 */
[----:B------:R-:W1:Y:S08]  /*02e0*/  LDC.64 R12, c[0x0][0x388] ;  /* 0x0000e200ff0c7b82 */ /* 0x000e700000000a00 */
[----:B------:R-:W2:Y:S01]  /*02f0*/  LDC.64 R14, c[0x0][0x398] ;  /* 0x0000e600ff0e7b82 */ /* 0x000ea20000000a00 */
[----:B0-----:R-:W-:-:S04]  /*0300*/  IMAD.WIDE R8, R5, 0x4, R8 ;  /* 0x0000000405087825 */ /* 0x001fc800078e0208 */
[----:B------:R-:W-:-:S07]  /*0310*/  IMAD.WIDE R4, R27, 0x4, R10 ;  /* 0x000000041b047825 */ /* 0x000fce00078e020a */
.L_x_6:
[----:B--2---:R-:W-:-:S06]  /*0320*/  IMAD.WIDE R16, R0, 0x4, R14 ;  /* 0x0000000400107825 */ /* 0x004fcc00078e020e */
[----:B------:R-:W2:Y:S04]  /*0330*/  LDG.E.STRONG.SYS R16, desc[UR6][R16.64] ;  /* 0x0000000610107981 */ /* 0x000ea8000c1f5900 */
[----:B------:R-:W3:Y:S01]  /*0340*/  LDG.E.STRONG.SYS R20, desc[UR6][R8.64] ;  /* 0x0000000608147981 */ /* 0x000ee2000c1f5900 */
[----:B--2---:R-:W-:-:S04]  /*0350*/  IMAD R19, R7, UR8, R16 ;  /* 0x0000000807137c24 */ /* 0x004fc8000f8e0210 */
[----:B-1----:R-:W-:-:S06]  /*0360*/  IMAD.WIDE R18, R19, 0x4, R12 ;  /* 0x0000000413127825 */ /* 0x002fcc00078e020c */
[----:B------:R-:W2:Y:S04]  /*0370*/  LDG.E.STRONG.SYS R18, desc[UR6][R18.64] ;  /* 0x0000000612127981 */ /* 0x000ea8000c1f5900 */
[----:B------:R-:W2:Y:S01]  /*0380*/  LDG.E.STRONG.SYS R21, desc[UR6][R4.64] ;  /* 0x0000000604157981 */ /* 0x000ea2000c1f5900 */
[----:B------:R-:W-:Y:S05]  /*0390*/  YIELD ;  /* 0x0000000000007946 */ /* 0x000fea0003800000 */
[----:B--2---:R-:W-:-:S05]  /*03a0*/  IMAD.IADD R21, R18, 0x1, R21 ;  /* 0x0000000112157824 */ /* 0x004fca00078e0215 */
[----:B---3--:R-:W-:-:S13]  /*03b0*/  ISETP.GE.AND P0, PT, R20, R21, PT ;  /* 0x000000151400720c */ /* 0x008fda0003f06270 */
[----:B------:R-:W-:Y:S05]  /*03c0*/  @!P0 BRA `(.L_x_5) ;  /* 0x00000000002c8947 */ /* 0x000fea0003800000 */
[----:B------:R-:W2:Y:S01]  /*03d0*/  LDG.E.STRONG.SYS R17, desc[UR6][R10.64+0x4] ;  /* 0x000004060a117981 */ /* 0x000ea2000c1f5900 */
[----:B------:R-:W-:-:S05]  /*03e0*/  VIADD R0, R0, 0x1 ;  /* 0x0000000100007836 */ /* 0x000fca0000000000 */
[----:B--2---:R-:W-:-:S13]  /*03f0*/  ISETP.GE.AND P0, PT, R0, R17, PT ;  /* 0x000000110000720c */ /* 0x004fda0003f06270 */
[----:B------:R-:W-:Y:S05]  /*0400*/  @!P0 BRA `(.L_x_6) ;  /* 0xfffffffc00c48947 */ /* 0x000fea000383ffff */
.L_x_4:
[----:B------:R-:W0:Y:S01]  /*0410*/  LDC.64 R4, c[0x4][0x8] ;  /* 0x01000200ff047b82 */ /* 0x000e220000000a00 */
[----:B------:R-:W1:Y:S01]  /*0420*/  LDCU.64 UR4, c[0x0][0x3a8] ;  /* 0x00007500ff0477ac */ /* 0x000e620008000a00 */
[----:B0-----:R-:W2:Y:S01]  /*0430*/  LDG.E R5, desc[UR6][R4.64] ;  /* 0x0000000604057981 */ /* 0x001ea2000c1e1900 */
[----:B-1----:R-:W-:-:S04]  /*0440*/  LEA R8, P0, R7, UR4, 0x2 ;  /* 0x0000000407087c11 */ /* 0x002fc8000f8010ff */
[----:B------:R-:W-:-:S05]  /*0450*/  LEA.HI.X R9, R7, UR5, R6, 0x2, P0 ;  /* 0x0000000507097c11 */ /* 0x000fca00080f1406 */
[----:B--2---:R0:W-:Y:S01]  /*0460*/  STG.E.STRONG.SYS desc[UR6][R8.64], R5 ;  /* 0x0000000508007986 */ /* 0x0041e2000c115906 */
[----:B------:R-:W-:Y:S05]  /*0470*/  BRA `(.L_x_3) ;  /* 0x0000000000c07947 */ /* 0x000fea0003800000 */
.L_x_5:
[----:B------:R-:W-:Y:S05]  /*0480*/  YIELD ;  /* 0x0000000000007946 */ /* 0x000fea0003800000 */
[----:B------:R-:W0:Y:S01]  /*0490*/  LDCU.64 UR4, c[0x0][0x390] ;  /* 0x00007200ff0477ac */ /* 0x000e220008000a00 */
[----:B------:R-:W2:Y:S01]  /*04a0*/  LDG.E.STRONG.SYS R17, desc[UR6][R8.64] ;  /* 0x0000000608117981 */ /* 0x000ea2000c1f5900 */
[----:B0-----:R-:W-:-:S04]  /*04b0*/  LEA R24, P0, R7, UR4, 0x2 ;  /* 0x0000000407187c11 */ /* 0x001fc8000f8010ff */
[----:B------:R-:W-:-:S05]  /*04c0*/  LEA.HI.X R25, R7, UR5, R6, 0x2, P0 ;  /* 0x0000000507197c11 */ /* 0x000fca00080f1406 */
[----:B------:R-:W2:Y:S02]  /*04d0*/  LDG.E.STRONG.SYS R0, desc[UR6][R24.64] ;  /* 0x0000000618007981 */ /* 0x000ea4000c1f5900 */
[----:B--2---:R-:W-:-:S13]  /*04e0*/  ISETP.GE.AND P0, PT, R17, R0, PT ;  /* 0x000000001100720c */ /* 0x004fda0003f06270 */
[----:B------:R-:W-:Y:S05]  /*04f0*/  @P0 BRA `(.L_x_7) ;  /* 0x0000001c00080947 */ /* 0x000fea0003800000 */
.L_x_12:
[----:B------:R-:W-:Y:S01]  /*0500*/  VIADD R17, R17, 0x1 ;  /* 0x0000000111117836 */ /* 0x000fe20000000000 */
[----:B------:R0:W5:Y:S04]  /*0510*/  LDG.E.STRONG.SYS R21, desc[UR6][R8.64] ;  /* 0x0000000608157981 */ /* 0x000168000c1f5900 */
[----:B------:R0:W-:Y:S04]  /*0520*/  STG.E.STRONG.SYS desc[UR6][R8.64], R17 ;  /* 0x0000001108007986 */ /* 0x0001e8000c115906 */
[----:B------:R-:W2:Y:S04]  /*0530*/  LDG.E.STRONG.SYS R23, desc[UR6][R10.64] ;  /* 0x000000060a177981 */ /* 0x000ea8000c1f5900 */
[----:B------:R-:W2:Y:S01]  /*0540*/  LDG.E.STRONG.SYS R0, desc[UR6][R10.64+0x4] ;  /* 0x000004060a007981 */ /* 0x000ea2000c1f5900 */
[----:B------:R-:W-:Y:S05]  /*0550*/  YIELD ;  /* 0x0000000000007946 */ /* 0x000fea0003800000 */
[----:B--2---:R-:W-:-:S13]  /*0560*/  ISETP.GE.AND P0, PT, R23, R0, PT ;  /* 0x000000001700720c */ /* 0x004fda0003f06270 */
[----:B0-----:R-:W-:Y:S05]  /*0570*/  @P0 BRA `(.L_x_8) ;  /* 0x0000000000480947 */ /* 0x001fea0003800000 */
[----:B------:R-:W0:Y:S08]  /*0580*/  LDC.64 R12, c[0x0][0x388] ;  /* 0x0000e200ff0c7b82 */ /* 0x000e300000000a00 */
[----:B------:R-:W1:Y:S02]  /*0590*/  LDC.64 R14, c[0x0][0x398] ;  /* 0x0000e600ff0e7b82 */ /* 0x000e640000000a00 */
.L_x_10:
[----:B-1----:R-:W-:-:S06]  /*05a0*/  IMAD.WIDE R28, R23, 0x4, R14 ;  /* 0x00000004171c7825 */ /* 0x002fcc00078e020e */
[----:B------:R-:W2:Y:S01]  /*05b0*/  LDG.E.STRONG.SYS R28, desc[UR6][R28.64] ;  /* 0x000000061c1c7981 */ /* 0x000ea2000c1f5900 */
[----:B------:R-:W-:Y:S05]  /*05c0*/  YIELD ;  /* 0x0000000000007946 */ /* 0x000fea0003800000 */
[----:B------:R-:W2:Y:S01]  /*05d0*/  LDCU UR4, c[0x0][0x3a0] ;  /* 0x00007400ff0477ac */ /* 0x000ea20008000800 */
[----:B------:R-:W3:Y:S01]  /*05e0*/  LDG.E.STRONG.SYS R0, desc[UR6][R8.64] ;  /* 0x0000000608007981 */ /* 0x000ee2000c1f5900 */
[----:B--2---:R-:W-:-:S04]  /*05f0*/  IMAD R19, R7, UR4, R28 ;  /* 0x0000000407137c24 */ /* 0x004fc8000f8e021c */
[----:B0-----:R-:W-:-:S06]  /*0600*/  IMAD.WIDE R18, R19, 0x4, R12 ;  /* 0x0000000413127825 */ /* 0x001fcc00078e020c */
[----:B------:R-:W2:Y:S04]  /*0610*/  LDG.E.STRONG.SYS R18, desc[UR6][R18.64] ;  /* 0x0000000612127981 */ /* 0x000ea8000c1f5900 */
[----:B------:R-:W2:Y:S02]  /*0620*/  LDG.E.STRONG.SYS R16, desc[UR6][R4.64] ;  /* 0x0000000604107981 */ /* 0x000ea4000c1f5900 */
[----:B--2---:R-:W-:-:S05]  /*0630*/  IMAD.IADD R16, R18, 0x1, R16 ;  /* 0x0000000112107824 */ /* 0x004fca00078e0210 */
[----:B---3--:R-:W-:-:S13]  /*0640*/  ISETP.GE.AND P0, PT, R0, R16, PT ;  /* 0x000000100000720c */ /* 0x008fda0003f06270 */
[----:B------:R-:W-:Y:S05]  /*0650*/  @!P0 BRA `(.L_x_9) ;  /* 0x00000000007c8947 */ /* 0x000fea0003800000 */
[----:B------:R-:W2:Y:S01]  /*0660*/  LDG.E.STRONG.SYS R0, desc[UR6][R10.64+0x4] ;  /* 0x000004060a007981 */ /* 0x000ea2000c1f5900 */
[----:B------:R-:W-:-:S05]  /*0670*/  VIADD R23, R23, 0x1 ;  /* 0x0000000117177836 */ /* 0x000fca0000000000 */
[----:B--2---:R-:W-:-:S13]  /*0680*/  ISETP.GE.AND P0, PT, R23, R0, PT ;  /* 0x000000001700720c */ /* 0x004fda0003f06270 */
[----:B------:R-:W-:Y:S05]  /*0690*/  @!P0 BRA `(.L_x_10) ;  /* 0xfffffffc00c08947 */ /* 0x000fea000383ffff */
.L_x_8:
[----:B------:R-:W-:-:S13]  /*06a0*/  ISETP.NE.AND P0, PT, R17, -0x1, PT ;  /* 0xffffffff1100780c */ /* 0x000fda0003f05270 */
[----:B------:R-:W-:Y:S05]  /*06b0*/  @!P0 BRA `(.L_x_7) ;  /* 0x0000001800988947 */ /* 0x000fea0003800000 */
[----:B------:R-:W0:Y:S01]  /*06c0*/  LDCU.64 UR4, c[0x0][0x380] ;  /* 0x00007000ff0477ac */ /* 0x000e220008000a00 */
[----:B------:R-:W1:Y:S01]  /*06d0*/  LDC.64 R4, c[0x4][0x18] ;  /* 0x01000600ff047b82 */ /* 0x000e620000000a00 */
[C---:B------:R-:W-:Y:S01]  /*06e0*/  IMAD.SHL.U32 R10, R7.reuse, 0x4, RZ ;  /* 0x00000004070a7824 */ /* 0x040fe200078e00ff */
[----:B------:R-:W-:-:S04]  /*06f0*/  SHF.L.U64.HI R6, R7, 0x2, R6 ;  /* 0x0000000207067819 */ /* 0x000fc80000010206 */
[----:B0-----:R-:W-:-:S04]  /*0700*/  IADD3 R8, P0, PT, R10, UR4, RZ ;  /* 0x000000040a087c10 */ /* 0x001fc8000ff1e0ff */
[----:B------:R-:W-:Y:S01]  /*0710*/  IADD3.X R9, PT, PT, R6, UR5, RZ, P0, !PT ;  /* 0x0000000506097c10 */ /* 0x000fe200087fe4ff */
[----:B------:R-:W0:Y:S04]  /*0720*/  LDCU.64 UR4, c[0x0][0x3a8] ;  /* 0x00007500ff0477ac */ /* 0x000e280008000a00 */
[----:B------:R2:W-:Y:S04]  /*0730*/  STG.E.STRONG.SYS desc[UR6][R8.64], R17 ;  /* 0x0000001108007986 */ /* 0x0005e8000c115906 */
[----:B-1----:R-:W3:Y:S01]  /*0740*/  LDG.E R5, desc[UR6][R4.64] ;  /* 0x0000000604057981 */ /* 0x002ee2000c1e1900 */
[----:B0-----:R-:W-:-:S04]  /*0750*/  IADD3 R10, P0, PT, R10, UR4, RZ ;  /* 0x000000040a0a7c10 */ /* 0x001fc8000ff1e0ff */
[----:B------:R-:W-:-:S05]  /*0760*/  IADD3.X R11, PT, PT, R6, UR5, RZ, P0, !PT ;  /* 0x00000005060b7c10 */ /* 0x000fca00087fe4ff */
[----:B---3--:R2:W-:Y:S04]  /*0770*/  STG.E.STRONG.SYS desc[UR6][R10.64], R5 ;  /* 0x000000050a007986 */ /* 0x0085e8000c115906 */
.L_x_3:
[----:B012---:R-:W0:Y:S02]  /*0780*/  LDC.64 R4, c[0x4][RZ] ;  /* 0x01000000ff047b82 */ /* 0x007e240000000a00 */
[----:B0-----:R-:W2:Y:S04]  /*0790*/  LDG.E R5, desc[UR6][R4.64] ;  /* 0x0000000604057981 */ /* 0x001ea8000c1e1900 */
[----:B--2---:R0:W-:Y:S02]  /*07a0*/  STG.E.STRONG.SYS desc[UR6][R2.64], R5 ;  /* 0x0000000502007986 */ /* 0x0041e4000c115906 */
.L_x_2:
[----:B0-----:R-:W0:Y:S02]  /*07b0*/  LDC.64 R2, c[0x0][0x3b0] ;  /* 0x0000ec00ff027b82 */ /* 0x001e240000000a00 */
[----:B0-----:R-:W2:Y:S01]  /*07c0*/  LDG.E.STRONG.SYS R2, desc[UR6][R2.64] ;  /* 0x0000000602027981 */ /* 0x001ea2000c1f5900 */
[----:B------:R-:W-:Y:S05]  /*07d0*/  YIELD ;  /* 0x0000000000007946 */ /* 0x000fea0003800000 */
[----:B------:R-:W0:Y:S02]  /*07e0*/  LDCU UR4, c[0x0][0x3a0] ;  /* 0x00007400ff0477ac */ /* 0x000e240008000800 */
[C---:B0-----:R-:W-:Y:S01]  /*07f0*/  ISETP.GE.AND P0, PT, R7.reuse, UR4, PT ;  /* 0x0000000407007c0c */ /* 0x041fe2000bf06270 */
[----:B------:R-:W-:-:S05]  /*0800*/  VIADD R7, R7, 0x1 ;  /* 0x0000000107077836 */ /* 0x000fca0000000000 */
[----:B------:R-:W-:Y:S02]  /*0810*/  SEL R7, R7, 0x1, !P0 ;  /* 0x0000000107077807 */ /* 0x000fe40004000000 */
[----:B--2---:R-:W-:-:S13]  /*0820*/  ISETP.NE.AND P1, PT, R2, 0x1, PT ;  /* 0x000000010200780c */ /* 0x004fda0003f25270 */
[----:B------:R-:W-:Y:S05]  /*0830*/  @P1 BRA `(.L_x_11) ;  /* 0xfffffff800401947 */ /* 0x000fea000383ffff */
[----:B------:R-:W-:Y:S05]  /*0840*/  EXIT ;  /* 0x000000000000794d */ /* 0x000fea0003800000 */
.L_x_9:
[----:B-----5:R0:W-:Y:S04]  /*0850*/  STG.E.STRONG.SYS desc[UR6][R8.64], R21 ;  /* 0x0000001508007986 */ /* 0x0201e8000c115906 */
[----:B------:R-:W2:Y:S01]  /*0860*/  LDG.E.STRONG.SYS R0, desc[UR6][R24.64] ;  /* 0x0000000618007981 */ /* 0x000ea2000c1f5900 */
[----:B------:R-:W-:Y:S05]  /*0870*/  YIELD ;  /* 0x0000000000007946 */ /* 0x000fea0003800000 */
[----:B--2---:R-:W-:-:S13]  /*0880*/  ISETP.GE.AND P0, PT, R17, R0, PT ;  /* 0x000000001100720c */ /* 0x004fda0003f06270 */
[----:B0-----:R-:W-:Y:S05]  /*0890*/  @!P0 BRA `(.L_x_12) ;  /* 0xfffffffc00188947 */ /* 0x001fea000383ffff */
[----:B------:R-:W-:Y:S05]  /*08a0*/  BRA `(.L_x_7) ;  /* 0x00000018001c7947 */ /* 0x000fea0003800000 */
.L_x_1:
[----:B------:R-:W0:Y:S02]  /*08b0*/  LDC.64 R8, c[0x4][RZ] ;  /* 0x01000000ff087b82 */ /* 0x000e240000000a00 */
[----:B0-----:R0:W5:Y:S01]  /*08c0*/  LDG.E R11, desc[UR6][R8.64] ;  /* 0x00000006080b7981 */ /* 0x001162000c1e1900 */
[C---:B------:R-:W-:Y:S02]  /*08d0*/  LOP3.LUT R5, R6.reuse, 0xf, RZ, 0xc0, !PT ;  /* 0x0000000f06057812 */ /* 0x040fe400078ec0ff */
[C---:B------:R-:W-:Y:S02]  /*08e0*/  LOP3.LUT R4, R6.reuse, 0x7, RZ, 0xc0, !PT ;  /* 0x0000000706047812 */ /* 0x040fe400078ec0ff */
[C---:B------:R-:W-:Y:S02]  /*08f0*/  LOP3.LUT R3, R6.reuse, 0x7ffffff0, RZ, 0xc0, !PT ;  /* 0x7ffffff006037812 */ /* 0x040fe400078ec0ff */
[----:B------:R-:W-:-:S07]  /*0900*/  LOP3.LUT R2, R6, 0x3, RZ, 0xc0, !PT ;  /* 0x0000000306027812 */ /* 0x000fce00078ec0ff */
.L_x_36:
[----:B0-----:R-:W0:Y:S02]  /*0910*/  LDC.64 R8, c[0x0][0x3b8] ;  /* 0x0000ee00ff087b82 */ /* 0x001e240000000a00 */
[----:B0-----:R-:W-:-:S05]  /*0920*/  IMAD.WIDE R8, R7, 0x4, R8 ;  /* 0x0000000407087825 */ /* 0x001fca00078e0208 */
[----:B------:R-:W2:Y:S01]  /*0930*/  LDG.E.STRONG.SYS R0, desc[UR6][R8.64] ;  /* 0x0000000608007981 */ /* 0x000ea2000c1f5900 */
[----:B------:R-:W-:Y:S05]  /*0940*/  YIELD ;  /* 0x0000000000007946 */ /* 0x000fea0003800000 */
[----:B--2--5:R-:W-:-:S13]  /*0950*/  ISETP.NE.AND P0, PT, R0, R11, PT ;  /* 0x0000000b0000720c */ /* 0x024fda0003f05270 */
[----:B-1----:R-:W-:Y:S05]  /*0960*/  @P0 BRA `(.L_x_13) ;  /* 0x0000001400b00947 */ /* 0x002fea0003800000 */
[----:B------:R-:W0:Y:S08]  /*0970*/  LDC.64 R10, c[0x4][0x10] ;  /* 0x01000400ff0a7b82 */ /* 0x000e300000000a00 */
[----:B------:R-:W1:Y:S01]  /*0980*/  LDC R14, c[0x0][0x3a0] ;  /* 0x0000e800ff0e7b82 */ /* 0x000e620000000800 */
[----:B0-----:R-:W2:Y:S01]  /*0990*/  LDG.E R11, desc[UR6][R10.64] ;  /* 0x000000060a0b7981 */ /* 0x001ea2000c1e1900 */
[----:B------:R-:W-:Y:S01]  /*09a0*/  SHF.R.S32.HI R6, RZ, 0x1f, R7 ;  /* 0x0000001fff067819 */ /* 0x000fe20000011407 */
[----:B------:R-:W-:Y:S01]  /*09b0*/  VIADD R12, R4, 0xffffffff ;  /* 0xffffffff040c7836 */ /* 0x000fe20000000000 */
[----:B-1----:R-:W-:Y:S01]  /*09c0*/  ISETP.NE.AND P0, PT, R7, R14, PT ;  /* 0x0000000e0700720c */ /* 0x002fe20003f05270 */
[----:B--2---:R0:W-:-:S12]  /*09d0*/  STG.E.STRONG.SYS desc[UR6][R8.64], R11 ;  /* 0x0000000b08007986 */ /* 0x0041d8000c115906 */
[----:B------:R-:W-:Y:S05]  /*09e0*/  @P0 BRA `(.L_x_14) ;  /* 0x0000000800440947 */ /* 0x000fea0003800000 */
[----:B0-----:R-:W0:Y:S02]  /*09f0*/  LDC.64 R10, c[0x4][0x18] ;  /* 0x01000600ff0a7b82 */ /* 0x001e240000000a00 */
[----:B0-----:R0:W5:Y:S01]  /*0a00*/  LDG.E R6, desc[UR6][R10.64] ;  /* 0x000000060a067981 */ /* 0x001162000c1e1900 */
[----:B------:R-:W-:Y:S01]  /*0a10*/  ISETP.GE.U32.AND P0, PT, R14, 0x10, PT ;  /* 0x000000100e00780c */ /* 0x000fe20003f06070 */
[----:B------:R-:W-:Y:S02]  /*0a20*/  IMAD.MOV.U32 R13, RZ, RZ, 0x1 ;  /* 0x00000001ff0d7424 */ /* 0x000fe400078e00ff */
[----:B------:R-:W-:Y:S02]  /*0a30*/  IMAD.MOV.U32 R0, RZ, RZ, 0x1 ;  /* 0x00000001ff007424 */ /* 0x000fe400078e00ff */
[----:B------:R-:W-:-:S08]  /*0a40*/  IMAD.MOV.U32 R14, RZ, RZ, RZ ;  /* 0x000000ffff0e7224 */ /* 0x000fd000078e00ff */
[----:B0-----:R-:W-:Y:S05]  /*0a50*/  @!P0 BRA `(.L_x_15) ;  /* 0x0000000000e88947 */ /* 0x001fea0003800000 */
[----:B------:R-:W-:Y:S01]  /*0a60*/  BSSY.RECONVERGENT B1, `(.L_x_16) ;  /* 0x0000038000017945 */ /* 0x000fe20003800200 */
[----:B------:R-:W-:Y:S02]  /*0a70*/  IMAD.MOV.U32 R13, RZ, RZ, 0x1 ;  /* 0x00000001ff0d7424 */ /* 0x000fe400078e00ff */
[----:B------:R-:W-:-:S07]  /*0a80*/  IMAD.MOV.U32 R14, RZ, RZ, RZ ;  /* 0x000000ffff0e7224 */ /* 0x000fce00078e00ff */
.L_x_17:
[----:B------:R-:W0:Y:S02]  /*0a90*/  LDC.64 R10, c[0x0][0x3a8] ;  /* 0x0000ea00ff0a7b82 */ /* 0x000e240000000a00 */
[----:B0-----:R-:W-:-:S05]  /*0aa0*/  IMAD.WIDE.U32 R10, R14, 0x4, R10 ;  /* 0x000000040e0a7825 */ /* 0x001fca00078e000a */
[----:B------:R-:W2:Y:S04]  /*0ab0*/  LDG.E.STRONG.SYS R29, desc[UR6][R10.64] ;  /* 0x000000060a1d7981 */ /* 0x000ea8000c1f5900 */
[----:B------:R-:W3:Y:S04]  /*0ac0*/  LDG.E.STRONG.SYS R16, desc[UR6][R10.64+0x4] ;  /* 0x000004060a107981 */ /* 0x000ee8000c1f5900 */
[----:B------:R-:W4:Y:S04]  /*0ad0*/  LDG.E.STRONG.SYS R18, desc[UR6][R10.64+0x8] ;  /* 0x000008060a127981 */ /* 0x000f28000c1f5900 */
[----:B------:R-:W4:Y:S04]  /*0ae0*/  LDG.E.STRONG.SYS R20, desc[UR6][R10.64+0xc] ;  /* 0x00000c060a147981 */ /* 0x000f28000c1f5900 */
[----:B------:R-:W4:Y:S04]  /*0af0*/  LDG.E.STRONG.SYS R15, desc[UR6][R10.64+0x10] ;  /* 0x000010060a0f7981 */ /* 0x000f28000c1f5900 */
[----:B------:R-:W4:Y:S04]  /*0b00*/  LDG.E.STRONG.SYS R17, desc[UR6][R10.64+0x14] ;  /* 0x000014060a117981 */ /* 0x000f28000c1f5900 */
[----:B------:R-:W4:Y:S04]  /*0b10*/  LDG.E.STRONG.SYS R19, desc[UR6][R10.64+0x18] ;  /* 0x000018060a137981 */ /* 0x000f28000c1f5900 */
[----:B------:R-:W4:Y:S04]  /*0b20*/  LDG.E.STRONG.SYS R21, desc[UR6][R10.64+0x1c] ;  /* 0x00001c060a157981 */ /* 0x000f28000c1f5900 */
[----:B------:R-:W4:Y:S04]  /*0b30*/  LDG.E.STRONG.SYS R23, desc[UR6][R10.64+0x20] ;  /* 0x000020060a177981 */ /* 0x000f28000c1f5900 */
[----:B------:R-:W4:Y:S01]  /*0b40*/  LDG.E.STRONG.SYS R25, desc[UR6][R10.64+0x24] ;  /* 0x000024060a197981 */ /* 0x000f22000c1f5900 */
[----:B--2--5:R-:W-:-:S03]  /*0b50*/  ISETP.NE.AND P1, PT, R29, R6, PT ;  /* 0x000000061d00720c */ /* 0x024fc60003f25270 */
[----:B------:R-:W2:Y:S01]  /*0b60*/  LDG.E.STRONG.SYS R29, desc[UR6][R10.64+0x28] ;  /* 0x000028060a1d7981 */ /* 0x000ea2000c1f5900 */
[----:B---3--:R-:W-:-:S03]  /*0b70*/  ISETP.NE.AND P2, PT, R16, R6, PT ;  /* 0x000000061000720c */ /* 0x008fc60003f45270 */
[----:B------:R-:W3:Y:S01]  /*0b80*/  LDG.E.STRONG.SYS R16, desc[UR6][R10.64+0x2c] ;  /* 0x00002c060a107981 */ /* 0x000ee2000c1f5900 */
[----:B----4-:R-:W-:-:S03]  /*0b90*/  ISETP.NE.AND P3, PT, R18, R6, PT ;  /* 0x000000061200720c */ /* 0x010fc60003f65270 */
[----:B------:R-:W4:Y:S01]  /*0ba0*/  LDG.E.STRONG.SYS R18, desc[UR6][R10.64+0x30] ;  /* 0x000030060a127981 */ /* 0x000f22000c1f5900 */
[----:B------:R-:W-:-:S03]  /*0bb0*/  ISETP.NE.AND P0, PT, R20, R6, PT ;  /* 0x000000061400720c */ /* 0x000fc60003f05270 */
[----:B------:R-:W4:Y:S04]  /*0bc0*/  LDG.E.STRONG.SYS R22, desc[UR6][R10.64+0x34] ;  /* 0x000034060a167981 */ /* 0x000f28000c1f5900 */
[----:B------:R-:W4:Y:S04]  /*0bd0*/  LDG.E.STRONG.SYS R20, desc[UR6][R10.64+0x38] ;  /* 0x000038060a147981 */ /* 0x000f28000c1f5900 */
[----:B------:R-:W4:Y:S01]  /*0be0*/  LDG.E.STRONG.SYS R24, desc[UR6][R10.64+0x3c] ;  /* 0x00003c060a187981 */ /* 0x000f22000c1f5900 */
[----:B------:R-:W-:Y:S01]  /*0bf0*/  SEL R13, R13, RZ, P1 ;  /* 0x000000ff0d0d7207 */ /* 0x000fe20000800000 */
[----:B------:R-:W-:Y:S01]  /*0c00*/  VIADD R14, R14, 0x10 ;  /* 0x000000100e0e7836 */ /* 0x000fe20000000000 */
[----:B------:R-:W-:-:S02]  /*0c10*/  ISETP.NE.AND P1, PT, R15, R6, PT ;  /* 0x000000060f00720c */ /* 0x000fc40003f25270 */
[----:B------:R-:W-:-:S04]  /*0c20*/  SEL R13, R13, RZ, P2 ;  /* 0x000000ff0d0d7207 */ /* 0x000fc80001000000 */
[----:B------:R-:W-:-:S04]  /*0c30*/  SEL R13, R13, RZ, P3 ;  /* 0x000000ff0d0d7207 */ /* 0x000fc80001800000 */
[----:B------:R-:W-:Y:S02]  /*0c40*/  SEL R13, R13, RZ, P0 ;  /* 0x000000ff0d0d7207 */ /* 0x000fe40000000000 */
[-C--:B------:R-:W-:Y:S02]  /*0c50*/  ISETP.NE.AND P0, PT, R17, R6.reuse, PT ;  /* 0x000000061100720c */ /* 0x080fe40003f05270 */
[----:B------:R-:W-:Y:S02]  /*0c60*/  SEL R13, R13, RZ, P1 ;  /* 0x000000ff0d0d7207 */ /* 0x000fe40000800000 */
[-C--:B------:R-:W-:Y:S02]  /*0c70*/  ISETP.NE.AND P1, PT, R19, R6.reuse, PT ;  /* 0x000000061300720c */ /* 0x080fe40003f25270 */
[----:B------:R-:W-:Y:S02]  /*0c80*/  SEL R13, R13, RZ, P0 ;  /* 0x000000ff0d0d7207 */ /* 0x000fe40000000000 */
[----:B------:R-:W-:-:S02]  /*0c90*/  ISETP.NE.AND P0, PT, R21, R6, PT ;  /* 0x000000061500720c */ /* 0x000fc40003f05270 */
[----:B------:R-:W-:Y:S02]  /*0ca0*/  SEL R13, R13, RZ, P1 ;  /* 0x000000ff0d0d7207 */ /* 0x000fe40000800000 */
[-C--:B------:R-:W-:Y:S02]  /*0cb0*/  ISETP.NE.AND P1, PT, R23, R6.reuse, PT ;  /* 0x000000061700720c */ /* 0x080fe40003f25270 */
[----:B------:R-:W-:Y:S02]  /*0cc0*/  SEL R13, R13, RZ, P0 ;  /* 0x000000ff0d0d7207 */ /* 0x000fe40000000000 */
[----:B------:R-:W-:Y:S02]  /*0cd0*/  ISETP.NE.AND P0, PT, R25, R6, PT ;  /* 0x000000061900720c */ /* 0x000fe40003f05270 */
[----:B------:R-:W-:-:S04]  /*0ce0*/  SEL R13, R13, RZ, P1 ;  /* 0x000000ff0d0d7207 */ /* 0x000fc80000800000 */
[----:B------:R-:W-:Y:S02]  /*0cf0*/  SEL R13, R13, RZ, P0 ;  /* 0x000000ff0d0d7207 */ /* 0x000fe40000000000 */
[-C--:B--2---:R-:W-:Y:S02]  /*0d00*/  ISETP.NE.AND P1, PT, R29, R6.reuse, PT ;  /* 0x000000061d00720c */ /* 0x084fe40003f25270 */
[-C--:B---3--:R-:W-:Y:S02]  /*0d10*/  ISETP.NE.AND P0, PT, R16, R6.reuse, PT ;  /* 0x000000061000720c */ /* 0x088fe40003f05270 */
[----:B------:R-:W-:Y:S02]  /*0d20*/  SEL R13, R13, RZ, P1 ;  /* 0x000000ff0d0d7207 */ /* 0x000fe40000800000 */
[----:B----4-:R-:W-:Y:S02]  /*0d30*/  ISETP.NE.AND P1, PT, R18, R6, PT ;  /* 0x000000061200720c */ /* 0x010fe40003f25270 */
[----:B------:R-:W-:-:S02]  /*0d40*/  SEL R13, R13, RZ, P0 ;  /* 0x000000ff0d0d7207 */ /* 0x000fc40000000000 */
[-C--:B------:R-:W-:Y:S02]  /*0d50*/  ISETP.NE.AND P0, PT, R22, R6.reuse, PT ;  /* 0x000000061600720c */ /* 0x080fe40003f05270 */
[----:B------:R-:W-:Y:S02]  /*0d60*/  SEL R13, R13, RZ, P1 ;  /* 0x000000ff0d0d7207 */ /* 0x000fe40000800000 */
[-C--:B------:R-:W-:Y:S02]  /*0d70*/  ISETP.NE.AND P1, PT, R20, R6.reuse, PT ;  /* 0x000000061400720c */ /* 0x080fe40003f25270 */
[----:B------:R-:W-:Y:S02]  /*0d80*/  SEL R13, R13, RZ, P0 ;  /* 0x000000ff0d0d7207 */ /* 0x000fe40000000000 */
[----:B------:R-:W-:Y:S02]  /*0d90*/  ISETP.NE.AND P0, PT, R24, R6, PT ;  /* 0x000000061800720c */ /* 0x000fe40003f05270 */
[----:B------:R-:W-:-:S02]  /*0da0*/  SEL R13, R13, RZ, P1 ;  /* 0x000000ff0d0d7207 */ /* 0x000fc40000800000 */
[----:B------:R-:W-:Y:S02]  /*0db0*/  ISETP.NE.AND P1, PT, R14, R3, PT ;  /* 0x000000030e00720c */ /* 0x000fe40003f25270 */
[----:B------:R-:W-:-:S11]  /*0dc0*/  SEL R13, R13, RZ, P0 ;  /* 0x000000ff0d0d7207 */ /* 0x000fd60000000000 */
[----:B------:R-:W-:Y:S05]  /*0dd0*/  @P1 BRA `(.L_x_17) ;  /* 0xfffffffc002c1947 */ /* 0x000fea000383ffff */
[----:B------:R-:W-:Y:S05]  /*0de0*/  BSYNC.RECONVERGENT B1 ;  /* 0x0000000000017941 */ /* 0x000fea0003800200 */
.L_x_16:
[----:B------:R-:W-:-:S07]  /*0df0*/  IMAD.MOV.U32 R14, RZ, RZ, R3 ;  /* 0x000000ffff0e7224 */ /* 0x000fce00078e0003 */
.L_x_15:
[----:B------:R-:W-:-:S13]  /*0e00*/  ISETP.NE.AND P0, PT, R5, RZ, PT ;  /* 0x000000ff0500720c */ /* 0x000fda0003f05270 */
[----:B------:R-:W-:Y:S05]  /*0e10*/  @!P0 BRA `(.L_x_18) ;  /* 0x00000004001c8947 */ /* 0x000fea0003800000 */
[----:B------:R-:W-:Y:S01]  /*0e20*/  VIADD R10, R5, 0xffffffff ;  /* 0xffffffff050a7836 */ /* 0x000fe20000000000 */
[----:B------:R-:W-:-:S04]  /*0e30*/  ISETP.NE.AND P0, PT, R4, RZ, PT ;  /* 0x000000ff0400720c */ /* 0x000fc80003f05270 */
[----:B------:R-:W-:-:S13]  /*0e40*/  ISETP.GE.U32.AND P1, PT, R10, 0x7, PT ;  /* 0x000000070a00780c */ /* 0x000fda0003f26070 */
[----:B------:R-:W-:Y:S05]  /*0e50*/  @!P1 BRA `(.L_x_19) ;  /* 0x0000000000709947 */ /* 0x000fea0003800000 */
        /* <DEDUP_REMOVED lines=9> */
[----:B------:R-:W4:Y:S01]  /*0ef0*/  LDG.E.STRONG.SYS R16, desc[UR6][R10.64+0x1c] ;  /* 0x00001c060a107981 */ /* 0x000f22000c1f5900 */
[----:B------:R-:W-:Y:S05]  /*0f00*/  YIELD ;  /* 0x0000000000007946 */ /* 0x000fea0003800000 */
[----:B------:R-:W-:Y:S01]  /*0f10*/  VIADD R14, R14, 0x8 ;  /* 0x000000080e0e7836 */ /* 0x000fe20000000000 */
[----:B--2--5:R-:W-:-:S02]  /*0f20*/  ISETP.NE.AND P1, PT, R15, R6, PT ;  /* 0x000000060f00720c */ /* 0x024fc40003f25270 */
[-C--:B---3--:R-:W-:Y:S02]  /*0f30*/  ISETP.NE.AND P2, PT, R17, R6.reuse, PT ;  /* 0x000000061100720c */ /* 0x088fe40003f45270 */
[----:B------:R-:W-:Y:S02]  /*0f40*/  SEL R13, R13, RZ, P1 ;  /* 0x000000ff0d0d7207 */ /* 0x000fe40000800000 */
[-C--:B----4-:R-:W-:Y:S02]  /*0f50*/  ISETP.NE.AND P1, PT, R19, R6.reuse, PT ;  /* 0x000000061300720c */ /* 0x090fe40003f25270 */
[----:B------:R-:W-:Y:S02]  /*0f60*/  SEL R13, R13, RZ, P2 ;  /* 0x000000ff0d0d7207 */ /* 0x000fe40001000000 */
[----:B------:R-:W-:Y:S02]  /*0f70*/  ISETP.NE.AND P2, PT, R21, R6, PT ;  /* 0x000000061500720c */ /* 0x000fe40003f45270 */
        /* <DEDUP_REMOVED lines=8> */
[----:B------:R-:W-:-:S04]  /*1000*/  SEL R13, R13, RZ, P1 ;  /* 0x000000ff0d0d7207 */ /* 0x000fc80000800000 */
[----:B------:R-:W-:-:S07]  /*1010*/  SEL R13, R13, RZ, P2 ;  /* 0x000000ff0d0d7207 */ /* 0x000fce0001000000 */
.L_x_19:
[----:B------:R-:W-:Y:S05]  /*1020*/  @!P0 BRA `(.L_x_18) ;  /* 0x0000000000988947 */ /* 0x000fea0003800000 */
[----:B------:R-:W-:Y:S02]  /*1030*/  ISETP.GE.U32.AND P1, PT, R12, 0x3, PT ;  /* 0x000000030c00780c */ /* 0x000fe40003f26070 */
[----:B------:R-:W-:-:S11]  /*1040*/  ISETP.NE.AND P0, PT, R2, RZ, PT ;  /* 0x000000ff0200720c */ /* 0x000fd60003f05270 */
[----:B------:R-:W-:Y:S05]  /*1050*/  @!P1 BRA `(.L_x_20) ;  /* 0x0000000000409947 */ /* 0x000fea0003800000 */
[----:B------:R-:W0:Y:S02]  /*1060*/  LDC.64 R10, c[0x0][0x3a8] ;  /* 0x0000ea00ff0a7b82 */ /* 0x000e240000000a00 */
[----:B0-----:R-:W-:-:S05]  /*1070*/  IMAD.WIDE.U32 R10, R14, 0x4, R10 ;  /* 0x000000040e0a7825 */ /* 0x001fca00078e000a */
[----:B------:R-:W2:Y:S04]  /*1080*/  LDG.E.STRONG.SYS R15, desc[UR6][R10.64] ;  /* 0x000000060a0f7981 */ /* 0x000ea8000c1f5900 */
[----:B------:R-:W3:Y:S04]  /*1090*/  LDG.E.STRONG.SYS R17, desc[UR6][R10.64+0x4] ;  /* 0x000004060a117981 */ /* 0x000ee8000c1f5900 */
        /* <DEDUP_REMOVED lines=10> */
[----:B------:R-:W-:-:S04]  /*1140*/  SEL R13, R13, RZ, P1 ;  /* 0x000000ff0d0d7207 */ /* 0x000fc80000800000 */
[----:B------:R-:W-:-:S07]  /*1150*/  SEL R13, R13, RZ, P2 ;  /* 0x000000ff0d0d7207 */ /* 0x000fce0001000000 */
.L_x_20:
[----:B------:R-:W-:Y:S05]  /*1160*/  @!P0 BRA `(.L_x_18) ;  /* 0x0000000000488947 */ /* 0x000fea0003800000 */
[----:B------:R-:W0:Y:S02]  /*1170*/  LDC.64 R10, c[0x0][0x3a8] ;  /* 0x0000ea00ff0a7b82 */ /* 0x000e240000000a00 */
[----:B0-----:R-:W-:-:S05]  /*1180*/  IMAD.WIDE.U32 R10, R14, 0x4, R10 ;  /* 0x000000040e0a7825 */ /* 0x001fca00078e000a */
[----:B------:R-:W2:Y:S01]  /*1190*/  LDG.E.STRONG.SYS R15, desc[UR6][R10.64] ;  /* 0x000000060a0f7981 */ /* 0x000ea2000c1f5900 */
[----:B------:R-:W-:Y:S05]  /*11a0*/  YIELD ;  /* 0x0000000000007946 */ /* 0x000fea0003800000 */
[----:B--2--5:R-:W-:-:S04]  /*11b0*/  ISETP.NE.AND P0, PT, R15, R6, PT ;  /* 0x000000060f00720c */ /* 0x024fc80003f05270 */
[----:B------:R-:W-:Y:S02]  /*11c0*/  SEL R13, R13, RZ, P0 ;  /* 0x000000ff0d0d7207 */ /* 0x000fe40000000000 */
[----:B------:R-:W-:-:S13]  /*11d0*/  ISETP.NE.AND P0, PT, R2, 0x1, PT ;  /* 0x000000010200780c */ /* 0x000fda0003f05270 */
[----:B------:R-:W-:Y:S05]  /*11e0*/  @!P0 BRA `(.L_x_18) ;  /* 0x0000000000288947 */ /* 0x000fea0003800000 */
[----:B------:R-:W2:Y:S01]  /*11f0*/  LDG.E.STRONG.SYS R15, desc[UR6][R10.64+0x4] ;  /* 0x000004060a0f7981 */ /* 0x000ea2000c1f5900 */
[----:B------:R-:W-:Y:S05]  /*1200*/  YIELD ;  /* 0x0000000000007946 */ /* 0x000fea0003800000 */
[----:B--2---:R-:W-:-:S04]  /*1210*/  ISETP.NE.AND P0, PT, R15, R6, PT ;  /* 0x000000060f00720c */ /* 0x004fc80003f05270 */
[----:B------:R-:W-:Y:S02]  /*1220*/  SEL R13, R13, RZ, P0 ;  /* 0x000000ff0d0d7207 */ /* 0x000fe40000000000 */
[----:B------:R-:W-:-:S13]  /*1230*/  ISETP.NE.AND P0, PT, R2, 0x2, PT ;  /* 0x000000020200780c */ /* 0x000fda0003f05270 */
[----:B------:R-:W-:Y:S05]  /*1240*/  @!P0 BRA `(.L_x_18) ;  /* 0x0000000000108947 */ /* 0x000fea0003800000 */
[----:B------:R-:W2:Y:S01]  /*1250*/  LDG.E.STRONG.SYS R11, desc[UR6][R10.64+0x8] ;  /* 0x000008060a0b7981 */ /* 0x000ea2000c1f5900 */
[----:B------:R-:W-:Y:S05]  /*1260*/  YIELD ;  /* 0x0000000000007946 */ /* 0x000fea0003800000 */
[----:B--2---:R-:W-:-:S04]  /*1270*/  ISETP.NE.AND P0, PT, R11, R6, PT ;  /* 0x000000060b00720c */ /* 0x004fc80003f05270 */
[----:B------:R-:W-:-:S09]  /*1280*/  SEL R13, R13, RZ, P0 ;  /* 0x000000ff0d0d7207 */ /* 0x000fd20000000000 */
.L_x_18:
[----:B------:R-:W-:Y:S01]  /*1290*/  LOP3.LUT P0, RZ, R13, 0xff, RZ, 0xc0, !PT ;  /* 0x000000ff0dff7812 */ /* 0x000fe2000780c0ff */
[----:B------:R-:W-:-:S12]  /*12a0*/  BSSY.RECONVERGENT B1, `(.L_x_21) ;  /* 0x0000004000017945 */ /* 0x000fd80003800200 */
[----:B------:R-:W-:Y:S05]  /*12b0*/  @!P0 BRA `(.L_x_22) ;  /* 0x0000000000088947 */ /* 0x000fea0003800000 */
[----:B------:R-:W0:Y:S02]  /*12c0*/  LDC.64 R10, c[0x0][0x3b0] ;  /* 0x0000ec00ff0a7b82 */ /* 0x000e240000000a00 */
[----:B0-----:R0:W-:Y:S02]  /*12d0*/  STG.E.STRONG.SYS desc[UR6][R10.64], R0 ;  /* 0x000000000a007986 */ /* 0x0011e4000c115906 */
.L_x_22:
[----:B------:R-:W-:Y:S05]  /*12e0*/  BSYNC.RECONVERGENT B1 ;  /* 0x0000000000017941 */ /* 0x000fea0003800200 */
.L_x_21:
[----:B------:R-:W-:Y:S05]  /*12f0*/  BRA `(.L_x_23) ;  /* 0x0000000c00407947 */ /* 0x000fea0003800000 */
.L_x_14:
[----:B------:R-:W-:Y:S01]  /*1300*/  ISETP.GE.U32.AND P0, PT, R14, 0x10, PT ;  /* 0x000000100e00780c */ /* 0x000fe20003f06070 */
[----:B------:R-:W-:Y:S02]  /*1310*/  IMAD R0, R7, R14, RZ ;  /* 0x0000000e07007224 */ /* 0x000fe400078e02ff */
[----:B0-----:R-:W-:-:S10]  /*1320*/  IMAD.MOV.U32 R11, RZ, RZ, RZ ;  /* 0x000000ffff0b7224 */ /* 0x001fd400078e00ff */
[----:B------:R-:W-:Y:S05]  /*1330*/  @!P0 BRA `(.L_x_24) ;  /* 0x0000000000d48947 */ /* 0x000fea0003800000 */
[----:B------:R-:W0:Y:S01]  /*1340*/  LDCU.64 UR4, c[0x0][0x380] ;  /* 0x00007000ff0477ac */ /* 0x000e220008000a00 */
[----:B------:R-:W-:Y:S01]  /*1350*/  LOP3.LUT R3, R14, 0x7ffffff0, RZ, 0xc0, !PT ;  /* 0x7ffffff00e037812 */ /* 0x000fe200078ec0ff */
[----:B------:R-:W-:Y:S01]  /*1360*/  BSSY.RECONVERGENT B1, `(.L_x_25) ;  /* 0x0000031000017945 */ /* 0x000fe20003800200 */
[----:B------:R-:W-:-:S03]  /*1370*/  IMAD.MOV.U32 R13, RZ, RZ, R0 ;  /* 0x000000ffff0d7224 */ /* 0x000fc600078e0000 */
[----:B------:R-:W-:Y:S01]  /*1380*/  IMAD.MOV R16, RZ, RZ, -R3 ;  /* 0x000000ffff107224 */ /* 0x000fe200078e0a03 */
[----:B0-----:R-:W-:-:S04]  /*1390*/  UIADD3 UR4, UP0, UPT, UR4, 0x20, URZ ;  /* 0x0000002004047890 */ /* 0x001fc8000ff1e0ff */
[----:B------:R-:W-:Y:S02]  /*13a0*/  UIADD3.X UR5, UPT, UPT, URZ, UR5, URZ, UP0, !UPT ;  /* 0x00000005ff057290 */ /* 0x000fe400087fe4ff */
[----:B------:R-:W-:-:S04]  /*13b0*/  IMAD.U32 R18, RZ, RZ, UR4 ;  /* 0x00000004ff127e24 */ /* 0x000fc8000f8e00ff */
[----:B------:R-:W-:-:S07]  /*13c0*/  IMAD.U32 R25, RZ, RZ, UR5 ;  /* 0x00000005ff197e24 */ /* 0x000fce000f8e00ff */
.L_x_26:
[----:B------:R-:W-:Y:S01]  /*13d0*/  IMAD.MOV.U32 R10, RZ, RZ, R18 ;  /* 0x000000ffff0a7224 */ /* 0x000fe200078e0012 */
[----:B0-----:R-:W0:Y:S01]  /*13e0*/  LDC.64 R14, c[0x0][0x388] ;  /* 0x0000e200ff0e7b82 */ /* 0x001e220000000a00 */
[----:B------:R-:W-:-:S05]  /*13f0*/  IMAD.MOV.U32 R11, RZ, RZ, R25 ;  /* 0x000000ffff0b7224 */ /* 0x000fca00078e0019 */
[----:B------:R-:W2:Y:S01]  /*1400*/  LDG.E.STRONG.SYS R17, desc[UR6][R10.64+-0x20] ;  /* 0xffffe0060a117981 */ /* 0x000ea2000c1f5900 */
[----:B0-----:R-:W-:-:S05]  /*1410*/  IMAD.WIDE R14, R13, 0x4, R14 ;  /* 0x000000040d0e7825 */ /* 0x001fca00078e020e */
[----:B--2---:R0:W-:Y:S04]  /*1420*/  STG.E.STRONG.SYS desc[UR6][R14.64], R17 ;  /* 0x000000110e007986 */ /* 0x0041e8000c115906 */
[----:B------:R-:W2:Y:S04]  /*1430*/  LDG.E.STRONG.SYS R19, desc[UR6][R10.64+-0x1c] ;  /* 0xffffe4060a137981 */ /* 0x000ea8000c1f5900 */
[----:B--2---:R1:W-:Y:S04]  /*1440*/  STG.E.STRONG.SYS desc[UR6][R14.64+0x4], R19 ;  /* 0x000004130e007986 */ /* 0x0043e8000c115906 */
[----:B------:R-:W2:Y:S04]  /*1450*/  LDG.E.STRONG.SYS R21, desc[UR6][R10.64+-0x18] ;  /* 0xffffe8060a157981 */ /* 0x000ea8000c1f5900 */
[----:B--2---:R2:W-:Y:S04]  /*1460*/  STG.E.STRONG.SYS desc[UR6][R14.64+0x8], R21 ;  /* 0x000008150e007986 */ /* 0x0045e8000c115906 */
[----:B------:R-:W3:Y:S04]  /*1470*/  LDG.E.STRONG.SYS R23, desc[UR6][R10.64+-0x14] ;  /* 0xffffec060a177981 */ /* 0x000ee8000c1f5900 */
[----:B---3--:R3:W-:Y:S04]  /*1480*/  STG.E.STRONG.SYS desc[UR6][R14.64+0xc], R23 ;  /* 0x00000c170e007986 */ /* 0x0087e8000c115906 */
[----:B------:R-:W4:Y:S04]  /*1490*/  LDG.E.STRONG.SYS R25, desc[UR6][R10.64+-0x10] ;  /* 0xfffff0060a197981 */ /* 0x000f28000c1f5900 */
[----:B----4-:R4:W-:Y:S04]  /*14a0*/  STG.E.STRONG.SYS desc[UR6][R14.64+0x10], R25 ;  /* 0x000010190e007986 */ /* 0x0109e8000c115906 */
[----:B------:R-:W5:Y:S04]  /*14b0*/  LDG.E.STRONG.SYS R29, desc[UR6][R10.64+-0xc] ;  /* 0xfffff4060a1d7981 */ /* 0x000f68000c1f5900 */
[----:B-----5:R5:W-:Y:S04]  /*14c0*/  STG.E.STRONG.SYS desc[UR6][R14.64+0x14], R29 ;  /* 0x0000141d0e007986 */ /* 0x020be8000c115906 */
[----:B0-----:R-:W2:Y:S04]  /*14d0*/  LDG.E.STRONG.SYS R17, desc[UR6][R10.64+-0x8] ;  /* 0xfffff8060a117981 */ /* 0x001ea8000c1f5900 */
[----:B--2---:R0:W-:Y:S04]  /*14e0*/  STG.E.STRONG.SYS desc[UR6][R14.64+0x18], R17 ;  /* 0x000018110e007986 */ /* 0x0041e8000c115906 */
[----:B-1----:R-:W2:Y:S04]  /*14f0*/  LDG.E.STRONG.SYS R19, desc[UR6][R10.64+-0x4] ;  /* 0xfffffc060a137981 */ /* 0x002ea8000c1f5900 */
[----:B--2---:R1:W-:Y:S04]  /*1500*/  STG.E.STRONG.SYS desc[UR6][R14.64+0x1c], R19 ;  /* 0x00001c130e007986 */ /* 0x0043e8000c115906 */
[----:B------:R-:W2:Y:S04]  /*1510*/  LDG.E.STRONG.SYS R21, desc[UR6][R10.64] ;  /* 0x000000060a157981 */ /* 0x000ea8000c1f5900 */
[----:B--2---:R2:W-:Y:S04]  /*1520*/  STG.E.STRONG.SYS desc[UR6][R14.64+0x20], R21 ;  /* 0x000020150e007986 */ /* 0x0045e8000c115906 */
[----:B---3--:R-:W3:Y:S04]  /*1530*/  LDG.E.STRONG.SYS R23, desc[UR6][R10.64+0x4] ;  /* 0x000004060a177981 */ /* 0x008ee8000c1f5900 */
[----:B---3--:R3:W-:Y:S04]  /*1540*/  STG.E.STRONG.SYS desc[UR6][R14.64+0x24], R23 ;  /* 0x000024170e007986 */ /* 0x0087e8000c115906 */
[----:B----4-:R-:W4:Y:S04]  /*1550*/  LDG.E.STRONG.SYS R25, desc[UR6][R10.64+0x8] ;  /* 0x000008060a197981 */ /* 0x010f28000c1f5900 */
[----:B----4-:R4:W-:Y:S04]  /*1560*/  STG.E.STRONG.SYS desc[UR6][R14.64+0x28], R25 ;  /* 0x000028190e007986 */ /* 0x0109e8000c115906 */
[----:B-----5:R-:W5:Y:S04]  /*1570*/  LDG.E.STRONG.SYS R29, desc[UR6][R10.64+0xc] ;  /* 0x00000c060a1d7981 */ /* 0x020f68000c1f5900 */
[----:B-----5:R1:W-:Y:S04]  /*1580*/  STG.E.STRONG.SYS desc[UR6][R14.64+0x2c], R29 ;  /* 0x00002c1d0e007986 */ /* 0x0203e8000c115906 */
[----:B0-----:R-:W5:Y:S04]  /*1590*/  LDG.E.STRONG.SYS R17, desc[UR6][R10.64+0x10] ;  /* 0x000010060a117981 */ /* 0x001f68000c1f5900 */
[----:B-----5:R0:W-:Y:S04]  /*15a0*/  STG.E.STRONG.SYS desc[UR6][R14.64+0x30], R17 ;  /* 0x000030110e007986 */ /* 0x0201e8000c115906 */
[----:B-1----:R-:W5:Y:S04]  /*15b0*/  LDG.E.STRONG.SYS R19, desc[UR6][R10.64+0x14] ;  /* 0x000014060a137981 */ /* 0x002f68000c1f5900 */
[----:B-----5:R0:W-:Y:S04]  /*15c0*/  STG.E.STRONG.SYS desc[UR6][R14.64+0x34], R19 ;  /* 0x000034130e007986 */ /* 0x0201e8000c115906 */
[----:B--2---:R-:W2:Y:S04]  /*15d0*/  LDG.E.STRONG.SYS R21, desc[UR6][R10.64+0x18] ;  /* 0x000018060a157981 */ /* 0x004ea8000c1f5900 */
[----:B--2---:R0:W-:Y:S04]  /*15e0*/  STG.E.STRONG.SYS desc[UR6][R14.64+0x38], R21 ;  /* 0x000038150e007986 */ /* 0x0041e8000c115906 */
[----:B---3--:R-:W2:Y:S01]  /*15f0*/  LDG.E.STRONG.SYS R23, desc[UR6][R10.64+0x1c] ;  /* 0x00001c060a177981 */ /* 0x008ea2000c1f5900 */
[----:B------:R-:W-:Y:S01]  /*1600*/  VIADD R16, R16, 0x10 ;  /* 0x0000001010107836 */ /* 0x000fe20000000000 */
[----:B------:R-:W-:Y:S01]  /*1610*/  IADD3 R18, P1, PT, R10, 0x40, RZ ;  /* 0x000000400a127810 */ /* 0x000fe20007f3e0ff */
[----:B------:R-:W-:-:S03]  /*1620*/  VIADD R13, R13, 0x10 ;  /* 0x000000100d0d7836 */ /* 0x000fc60000000000 */
[----:B------:R-:W-:Y:S01]  /*1630*/  ISETP.NE.AND P0, PT, R16, RZ, PT ;  /* 0x000000ff1000720c */ /* 0x000fe20003f05270 */
[----:B----4-:R-:W-:Y:S01]  /*1640*/  IMAD.X R25, RZ, RZ, R11, P1 ;  /* 0x000000ffff197224 */ /* 0x010fe200008e060b */
[----:B--2---:R0:W-:Y:S11]  /*1650*/  STG.E.STRONG.SYS desc[UR6][R14.64+0x3c], R23 ;  /* 0x00003c170e007986 */ /* 0x0041f6000c115906 */
[----:B------:R-:W-:Y:S05]  /*1660*/  @P0 BRA `(.L_x_26) ;  /* 0xfffffffc00580947 */ /* 0x000fea000383ffff */
[----:B------:R-:W-:Y:S05]  /*1670*/  BSYNC.RECONVERGENT B1 ;  /* 0x0000000000017941 */ /* 0x000fea0003800200 */
.L_x_25:
[----:B------:R-:W-:-:S07]  /*1680*/  IMAD.MOV.U32 R11, RZ, RZ, R3 ;  /* 0x000000ffff0b7224 */ /* 0x000fce00078e0003 */
.L_x_24:
[----:B------:R-:W-:-:S13]  /*1690*/  ISETP.NE.AND P0, PT, R5, RZ, PT ;  /* 0x000000ff0500720c */ /* 0x000fda0003f05270 */
[----:B------:R-:W-:Y:S05]  /*16a0*/  @!P0 BRA `(.L_x_27) ;  /* 0x0000000400048947 */ /* 0x000fea0003800000 */
[----:B------:R-:W-:Y:S01]  /*16b0*/  VIADD R10, R5, 0xffffffff ;  /* 0xffffffff050a7836 */ /* 0x000fe20000000000 */
[----:B------:R-:W-:-:S04]  /*16c0*/  ISETP.NE.AND P1, PT, R4, RZ, PT ;  /* 0x000000ff0400720c */ /* 0x000fc80003f25270 */
[----:B------:R-:W-:-:S13]  /*16d0*/  ISETP.GE.U32.AND P0, PT, R10, 0x7, PT ;  /* 0x000000070a00780c */ /* 0x000fda0003f06070 */
[----:B------:R-:W-:Y:S05]  /*16e0*/  @!P0 BRA `(.L_x_28) ;  /* 0x00000000005c8947 */ /* 0x000fea0003800000 */
[----:B0-----:R-:W0:Y:S08]  /*16f0*/  LDC.64 R14, c[0x0][0x380] ;  /* 0x0000e000ff0e7b82 */ /* 0x001e300000000a00 */
[----:B------:R-:W1:Y:S01]  /*1700*/  LDC.64 R16, c[0x0][0x388] ;  /* 0x0000e200ff107b82 */ /* 0x000e620000000a00 */
[----:B0-----:R-:W-:-:S05]  /*1710*/  IMAD.WIDE.U32 R14, R11, 0x4, R14 ;  /* 0x000000040b0e7825 */ /* 0x001fca00078e000e */
[----:B------:R-:W2:Y:S01]  /*1720*/  LDG.E.STRONG.SYS R13, desc[UR6][R14.64] ;  /* 0x000000060e0d7981 */ /* 0x000ea2000c1f5900 */
[----:B------:R-:W-:-:S04]  /*1730*/  IMAD.IADD R19, R0, 0x1, R11 ;  /* 0x0000000100137824 */ /* 0x000fc800078e020b */
[----:B-1----:R-:W-:-:S05]  /*1740*/  IMAD.WIDE R16, R19, 0x4, R16 ;  /* 0x0000000413107825 */ /* 0x002fca00078e0210 */
[----:B--2---:R0:W-:Y:S04]  /*1750*/  STG.E.STRONG.SYS desc[UR6][R16.64], R13 ;  /* 0x0000000d10007986 */ /* 0x0041e8000c115906 */
[----:B------:R-:W2:Y:S04]  /*1760*/  LDG.E.STRONG.SYS R19, desc[UR6][R14.64+0x4] ;  /* 0x000004060e137981 */ /* 0x000ea8000c1f5900 */
[----:B--2---:R1:W-:Y:S04]  /*1770*/  STG.E.STRONG.SYS desc[UR6][R16.64+0x4], R19 ;  /* 0x0000041310007986 */ /* 0x0043e8000c115906 */
[----:B------:R-:W2:Y:S04]  /*1780*/  LDG.E.STRONG.SYS R21, desc[UR6][R14.64+0x8] ;  /* 0x000008060e157981 */ /* 0x000ea8000c1f5900 */
[----:B--2---:R2:W-:Y:S04]  /*1790*/  STG.E.STRONG.SYS desc[UR6][R16.64+0x8], R21 ;  /* 0x0000081510007986 */ /* 0x0045e8000c115906 */
[----:B------:R-:W3:Y:S04]  /*17a0*/  LDG.E.STRONG.SYS R23, desc[UR6][R14.64+0xc] ;  /* 0x00000c060e177981 */ /* 0x000ee8000c1f5900 */
[----:B---3--:R2:W-:Y:S04]  /*17b0*/  STG.E.STRONG.SYS desc[UR6][R16.64+0xc], R23 ;  /* 0x00000c1710007986 */ /* 0x0085e8000c115906 */
[----:B------:R-:W3:Y:S04]  /*17c0*/  LDG.E.STRONG.SYS R25, desc[UR6][R14.64+0x10] ;  /* 0x000010060e197981 */ /* 0x000ee8000c1f5900 */
[----:B---3--:R2:W-:Y:S04]  /*17d0*/  STG.E.STRONG.SYS desc[UR6][R16.64+0x10], R25 ;  /* 0x0000101910007986 */ /* 0x0085e8000c115906 */
[----:B------:R-:W3:Y:S04]  /*17e0*/  LDG.E.STRONG.SYS R29, desc[UR6][R14.64+0x14] ;  /* 0x000014060e1d7981 */ /* 0x000ee8000c1f5900 */
[----:B---3--:R2:W-:Y:S04]  /*17f0*/  STG.E.STRONG.SYS desc[UR6][R16.64+0x14], R29 ;  /* 0x0000141d10007986 */ /* 0x0085e8000c115906 */
[----:B0-----:R-:W3:Y:S04]  /*1800*/  LDG.E.STRONG.SYS R13, desc[UR6][R14.64+0x18] ;  /* 0x000018060e0d7981 */ /* 0x001ee8000c1f5900 */
[----:B---3--:R2:W-:Y:S04]  /*1810*/  STG.E.STRONG.SYS desc[UR6][R16.64+0x18], R13 ;  /* 0x0000180d10007986 */ /* 0x0085e8000c115906 */
[----:B-1----:R-:W3:Y:S01]  /*1820*/  LDG.E.STRONG.SYS R19, desc[UR6][R14.64+0x1c] ;  /* 0x00001c060e137981 */ /* 0x002ee2000c1f5900 */
[----:B------:R-:W-:Y:S05]  /*1830*/  YIELD ;  /* 0x0000000000007946 */ /* 0x000fea0003800000 */
[----:B------:R-:W-:Y:S01]  /*1840*/  VIADD R11, R11, 0x8 ;  /* 0x000000080b0b7836 */ /* 0x000fe20000000000 */
[----:B---3--:R2:W-:Y:S06]  /*1850*/  STG.E.STRONG.SYS desc[UR6][R16.64+0x1c], R19 ;  /* 0x00001c1310007986 */ /* 0x0085ec000c115906 */
.L_x_28:
[----:B------:R-:W-:Y:S05]  /*1860*/  @!P1 BRA `(.L_x_27) ;  /* 0x0000000000949947 */ /* 0x000fea0003800000 */
[----:B------:R-:W-:Y:S02]  /*1870*/  ISETP.GE.U32.AND P0, PT, R12, 0x3, PT ;  /* 0x000000030c00780c */ /* 0x000fe40003f06070 */
[----:B------:R-:W-:-:S11]  /*1880*/  ISETP.NE.AND P1, PT, R2, RZ, PT ;  /* 0x000000ff0200720c */ /* 0x000fd60003f25270 */
[----:B------:R-:W-:Y:S05]  /*1890*/  @!P0 BRA `(.L_x_29) ;  /* 0x00000000003c8947 */ /* 0x000fea0003800000 */
[----:B--2---:R-:W1:Y:S08]  /*18a0*/  LDC.64 R12, c[0x0][0x380] ;  /* 0x0000e000ff0c7b82 */ /* 0x004e700000000a00 */
[----:B0-----:R-:W0:Y:S01]  /*18b0*/  LDC.64 R14, c[0x0][0x388] ;  /* 0x0000e200ff0e7b82 */ /* 0x001e220000000a00 */
[----:B-1----:R-:W-:-:S05]  /*18c0*/  IMAD.WIDE.U32 R12, R11, 0x4, R12 ;  /* 0x000000040b0c7825 */ /* 0x002fca00078e000c */
[----:B------:R-:W2:Y:S01]  /*18d0*/  LDG.E.STRONG.SYS R17, desc[UR6][R12.64] ;  /* 0x000000060c117981 */ /* 0x000ea2000c1f5900 */
[----:B------:R-:W-:-:S04]  /*18e0*/  IMAD.IADD R19, R0, 0x1, R11 ;  /* 0x0000000100137824 */ /* 0x000fc800078e020b */
[----:B0-----:R-:W-:-:S05]  /*18f0*/  IMAD.WIDE R14, R19, 0x4, R14 ;  /* 0x00000004130e7825 */ /* 0x001fca00078e020e */
[----:B--2---:R1:W-:Y:S04]  /*1900*/  STG.E.STRONG.SYS desc[UR6][R14.64], R17 ;  /* 0x000000110e007986 */ /* 0x0043e8000c115906 */
[----:B------:R-:W2:Y:S04]  /*1910*/  LDG.E.STRONG.SYS R19, desc[UR6][R12.64+0x4] ;  /* 0x000004060c137981 */ /* 0x000ea8000c1f5900 */
[----:B--2---:R1:W-:Y:S04]  /*1920*/  STG.E.STRONG.SYS desc[UR6][R14.64+0x4], R19 ;  /* 0x000004130e007986 */ /* 0x0043e8000c115906 */
[----:B------:R-:W2:Y:S04]  /*1930*/  LDG.E.STRONG.SYS R21, desc[UR6][R12.64+0x8] ;  /* 0x000008060c157981 */ /* 0x000ea8000c1f5900 */
[----:B--2---:R1:W-:Y:S04]  /*1940*/  STG.E.STRONG.SYS desc[UR6][R14.64+0x8], R21 ;  /* 0x000008150e007986 */ /* 0x0043e8000c115906 */
[----:B------:R-:W2:Y:S01]  /*1950*/  LDG.E.STRONG.SYS R23, desc[UR6][R12.64+0xc] ;  /* 0x00000c060c177981 */ /* 0x000ea2000c1f5900 */
[----:B------:R-:W-:Y:S05]  /*1960*/  YIELD ;  /* 0x0000000000007946 */ /* 0x000fea0003800000 */
[----:B------:R-:W-:Y:S01]  /*1970*/  VIADD R11, R11, 0x4 ;  /* 0x000000040b0b7836 */ /* 0x000fe20000000000 */
[----:B--2---:R1:W-:Y:S06]  /*1980*/  STG.E.STRONG.SYS desc[UR6][R14.64+0xc], R23 ;  /* 0x00000c170e007986 */ /* 0x0043ec000c115906 */
.L_x_29:
[----:B------:R-:W-:Y:S05]  /*1990*/  @!P1 BRA `(.L_x_27) ;  /* 0x0000000000489947 */ /* 0x000fea0003800000 */
[----:B--2---:R-:W2:Y:S08]  /*19a0*/  LDC.64 R12, c[0x0][0x380] ;  /* 0x0000e000ff0c7b82 */ /* 0x004eb00000000a00 */
[----:B01----:R-:W0:Y:S01]  /*19b0*/  LDC.64 R14, c[0x0][0x388] ;  /* 0x0000e200ff0e7b82 */ /* 0x003e220000000a00 */
[----:B--2---:R-:W-:-:S05]  /*19c0*/  IMAD.WIDE.U32 R12, R11, 0x4, R12 ;  /* 0x000000040b0c7825 */ /* 0x004fca00078e000c */
[----:B------:R-:W2:Y:S01]  /*19d0*/  LDG.E.STRONG.SYS R17, desc[UR6][R12.64] ;  /* 0x000000060c117981 */ /* 0x000ea2000c1f5900 */
[----:B------:R-:W-:Y:S01]  /*19e0*/  IMAD.IADD R11, R0, 0x1, R11 ;  /* 0x00000001000b7824 */ /* 0x000fe200078e020b */
[----:B------:R-:W-:Y:S01]  /*19f0*/  ISETP.NE.AND P0, PT, R2, 0x1, PT ;  /* 0x000000010200780c */ /* 0x000fe20003f05270 */
[----:B------:R-:W-:Y:S05]  /*1a00*/  YIELD ;  /* 0x0000000000007946 */ /* 0x000fea0003800000 */
[----:B0-----:R-:W-:-:S05]  /*1a10*/  IMAD.WIDE R10, R11, 0x4, R14 ;  /* 0x000000040b0a7825 */ /* 0x001fca00078e020e */
[----:B--2---:R3:W-:Y:S02]  /*1a20*/  STG.E.STRONG.SYS desc[UR6][R10.64], R17 ;  /* 0x000000110a007986 */ /* 0x0047e4000c115906 */
[----:B------:R-:W-:Y:S05]  /*1a30*/  @!P0 BRA `(.L_x_27) ;  /* 0x0000000000208947 */ /* 0x000fea0003800000 */
[----:B------:R-:W2:Y:S01]  /*1a40*/  LDG.E.STRONG.SYS R15, desc[UR6][R12.64+0x4] ;  /* 0x000004060c0f7981 */ /* 0x000ea2000c1f5900 */
[----:B------:R-:W-:Y:S01]  /*1a50*/  ISETP.NE.AND P0, PT, R2, 0x2, PT ;  /* 0x000000020200780c */ /* 0x000fe20003f05270 */
[----:B------:R-:W-:Y:S05]  /*1a60*/  YIELD ;  /* 0x0000000000007946 */ /* 0x000fea0003800000 */
[----:B--2---:R4:W-:Y:S07]  /*1a70*/  STG.E.STRONG.SYS desc[UR6][R10.64+0x4], R15 ;  /* 0x0000040f0a007986 */ /* 0x0049ee000c115906 */
[----:B------:R-:W-:Y:S05]  /*1a80*/  @!P0 BRA `(.L_x_27) ;  /* 0x00000000000c8947 */ /* 0x000fea0003800000 */
[----:B------:R-:W2:Y:S01]  /*1a90*/  LDG.E.STRONG.SYS R13, desc[UR6][R12.64+0x8] ;  /* 0x000008060c0d7981 */ /* 0x000ea2000c1f5900 */
[----:B------:R-:W-:Y:S05]  /*1aa0*/  YIELD ;  /* 0x0000000000007946 */ /* 0x000fea0003800000 */
[----:B--2---:R0:W-:Y:S02]  /*1ab0*/  STG.E.STRONG.SYS desc[UR6][R10.64+0x8], R13 ;  /* 0x0000080d0a007986 */ /* 0x0041e4000c115906 */
.L_x_27:
[----:B------:R-:W-:Y:S05]  /*1ac0*/  YIELD ;  /* 0x0000000000007946 */ /* 0x000fea0003800000 */
[----:B------:R-:W0:Y:S02]  /*1ad0*/  LDCU.64 UR4, c[0x0][0x398] ;  /* 0x00007300ff0477ac */ /* 0x000e240008000a00 */
[----:B0--34-:R-:W-:-:S04]  /*1ae0*/  LEA R10, P0, R7, UR4, 0x2 ;  /* 0x00000004070a7c11 */ /* 0x019fc8000f8010ff */
[----:B------:R-:W-:-:S05]  /*1af0*/  LEA.HI.X R11, R7, UR5, R6, 0x2, P0 ;  /* 0x00000005070b7c11 */ /* 0x000fca00080f1406 */
[----:B--2---:R-:W2:Y:S04]  /*1b00*/  LDG.E.STRONG.SYS R25, desc[UR6][R10.64] ;  /* 0x000000060a197981 */ /* 0x004ea8000c1f5900 */
[----:B------:R-:W2:Y:S02]  /*1b10*/  LDG.E.STRONG.SYS R12, desc[UR6][R10.64+0x4] ;  /* 0x000004060a0c7981 */ /* 0x000ea4000c1f5900 */
[----:B--2---:R-:W-:-:S13]  /*1b20*/  ISETP.GE.AND P0, PT, R25, R12, PT ;  /* 0x0000000c1900720c */ /* 0x004fda0003f06270 */
[----:B------:R-:W-:Y:S05]  /*1b30*/  @P0 BRA `(.L_x_30) ;  /* 0x0000000000540947 */ /* 0x000fea0003800000 */
[----:B------:R-:W0:Y:S01]  /*1b40*/  LDC.64 R12, c[0x0][0x388] ;  /* 0x0000e200ff0c7b82 */ /* 0x000e220000000a00 */
[----:B-1----:R-:W-:-:S07]  /*1b50*/  IMAD.IADD R19, R0, 0x1, R7 ;  /* 0x0000000100137824 */ /* 0x002fce00078e0207 */
[----:B------:R-:W1:Y:S08]  /*1b60*/  LDC.64 R14, c[0x0][0x388] ;  /* 0x0000e200ff0e7b82 */ /* 0x000e700000000a00 */
[----:B------:R-:W2:Y:S01]  /*1b70*/  LDC.64 R16, c[0x0][0x398] ;  /* 0x0000e600ff107b82 */ /* 0x000ea20000000a00 */
[----:B0-----:R-:W-:-:S04]  /*1b80*/  IMAD.WIDE R12, R19, 0x4, R12 ;  /* 0x00000004130c7825 */ /* 0x001fc800078e020c */
[----:B------:R-:W-:-:S07]  /*1b90*/  IMAD.WIDE R18, R27, 0x4, R10 ;  /* 0x000000041b127825 */ /* 0x000fce00078e020a */
.L_x_32:
[----:B--2---:R-:W-:-:S06]  /*1ba0*/  IMAD.WIDE R22, R25, 0x4, R16 ;  /* 0x0000000419167825 */ /* 0x004fcc00078e0210 */
[----:B------:R-:W2:Y:S04]  /*1bb0*/  LDG.E.STRONG.SYS R23, desc[UR6][R22.64] ;  /* 0x0000000616177981 */ /* 0x000ea8000c1f5900 */
[----:B------:R-:W3:Y:S01]  /*1bc0*/  LDG.E.STRONG.SYS R24, desc[UR6][R12.64] ;  /* 0x000000060c187981 */ /* 0x000ee2000c1f5900 */
[----:B--2---:R-:W-:-:S04]  /*1bd0*/  IMAD.IADD R21, R23, 0x1, R0 ;  /* 0x0000000117157824 */ /* 0x004fc800078e0200 */
        /* <DEDUP_REMOVED lines=11> */
.L_x_30:
[----:B------:R-:W0:Y:S01]  /*1c90*/  LDC.64 R10, c[0x4][0x8] ;  /* 0x01000200ff0a7b82 */ /* 0x000e220000000a00 */
[----:B------:R-:W2:Y:S01]  /*1ca0*/  LDCU.64 UR4, c[0x0][0x3a8] ;  /* 0x00007500ff0477ac */ /* 0x000ea20008000a00 */
[----:B0-----:R-:W3:Y:S01]  /*1cb0*/  LDG.E R11, desc[UR6][R10.64] ;  /* 0x000000060a0b7981 */ /* 0x001ee2000c1e1900 */
[----:B--2---:R-:W-:-:S04]  /*1cc0*/  LEA R12, P0, R7, UR4, 0x2 ;  /* 0x00000004070c7c11 */ /* 0x004fc8000f8010ff */
[----:B------:R-:W-:-:S05]  /*1cd0*/  LEA.HI.X R13, R7, UR5, R6, 0x2, P0 ;  /* 0x00000005070d7c11 */ /* 0x000fca00080f1406 */
[----:B---3--:R3:W-:Y:S01]  /*1ce0*/  STG.E.STRONG.SYS desc[UR6][R12.64], R11 ;  /* 0x0000000b0c007986 */ /* 0x0087e2000c115906 */
[----:B------:R-:W-:Y:S05]  /*1cf0*/  BRA `(.L_x_23) ;  /* 0x0000000000c07947 */ /* 0x000fea0003800000 */
.L_x_31:
        /* <DEDUP_REMOVED lines=8> */
.L_x_37:
        /* <DEDUP_REMOVED lines=8> */
[----:B------:R-:W0:Y:S01]  /*1e00*/  LDC.64 R16, c[0x0][0x388] ;  /* 0x0000e200ff107b82 */ /* 0x000e220000000a00 */
[----:B------:R-:W-:-:S07]  /*1e10*/  IMAD.WIDE R20, R27, 0x4, R10 ;  /* 0x000000041b147825 */ /* 0x000fce00078e020a */
[----:B------:R-:W1:Y:S02]  /*1e20*/  LDC.64 R18, c[0x0][0x398] ;  /* 0x0000e600ff127b82 */ /* 0x000e640000000a00 */
.L_x_35:
[----:B-1----:R-:W-:-:S06]  /*1e30*/  IMAD.WIDE R22, R28, 0x4, R18 ;  /* 0x000000041c167825 */ /* 0x002fcc00078e0212 */
[----:B------:R-:W2:Y:S04]  /*1e40*/  LDG.E.STRONG.SYS R23, desc[UR6][R22.64] ;  /* 0x0000000616177981 */ /* 0x000ea8000c1f5900 */
[----:B------:R-:W3:Y:S01]  /*1e50*/  LDG.E.STRONG.SYS R22, desc[UR6][R12.64] ;  /* 0x000000060c167981 */ /* 0x000ee2000c1f5900 */
[----:B--2---:R-:W-:-:S04]  /*1e60*/  IMAD.IADD R25, R23, 0x1, R0 ;  /* 0x0000000117197824 */ /* 0x004fc800078e0200 */
[----:B0-----:R-:W-:-:S06]  /*1e70*/  IMAD.WIDE R24, R25, 0x4, R16 ;  /* 0x0000000419187825 */ /* 0x001fcc00078e0210 */
        /* <DEDUP_REMOVED lines=10> */
.L_x_33:
        /* <DEDUP_REMOVED lines=14> */
.L_x_23:
[----:B0-23--:R-:W0:Y:S02]  /*2000*/  LDC.64 R10, c[0x4][RZ] ;  /* 0x01000000ff0a7b82 */ /* 0x00de240000000a00 */
[----:B0-----:R-:W2:Y:S04]  /*2010*/  LDG.E R11, desc[UR6][R10.64] ;  /* 0x000000060a0b7981 */ /* 0x001ea8000c1e1900 */
[----:B--2---:R0:W-:Y:S02]  /*2020*/  STG.E.STRONG.SYS desc[UR6][R8.64], R11 ;  /* 0x0000000b08007986 */ /* 0x0041e4000c115906 */
.L_x_13:
        /* <DEDUP_REMOVED lines=8> */
[----:B------:R-:W-:Y:S05]  /*20b0*/  @!P0 EXIT ;  /* 0x000000000000894d */ /* 0x000fea0003800000 */
[----:B------:R-:W-:Y:S05]  /*20c0*/  BRA `(.L_x_36) ;  /* 0xffffffe800107947 */ /* 0x000fea000383ffff */
.L_x_34:
[----:B-----5:R0:W-:Y:S04]  /*20d0*/  STG.E.STRONG.SYS desc[UR6][R12.64], R26 ;  /* 0x0000001a0c007986 */ /* 0x0201e8000c115906 */
[----:B------:R-:W2:Y:S01]  /*20e0*/  LDG.E.STRONG.SYS R16, desc[UR6][R14.64] ;  /* 0x000000060e107981 */ /* 0x000ea2000c1f5900 */
[----:B------:R-:W-:Y:S05]  /*20f0*/  YIELD ;  /* 0x0000000000007946 */ /* 0x000fea0003800000 */
[----:B--2---:R-:W-:-:S13]  /*2100*/  ISETP.GE.AND P0, PT, R29, R16, PT ;  /* 0x000000101d00720c */ /* 0x004fda0003f06270 */
[----:B0-----:R-:W-:Y:S05]  /*2110*/  @!P0 BRA `(.L_x_37) ;  /* 0xfffffffc00188947 */ /* 0x001fea000383ffff */
.L_x_7:
[----:B------:R-:W-:Y:S05]  /*2120*/  BSYNC B0 ;  /* 0x0000000000007941 */ /* 0x000fea0003800000 */
.L_x_0:
[----:B------:R-:W0:Y:S01]  /*2130*/  LDC.64 R8, c[0x4][0x8] ;  /* 0x01000200ff087b82 */ /* 0x000e220000000a00 */
[----:B------:R-:W1:Y:S01]  /*2140*/  LDCU.64 UR4, c[0x0][0x3a8] ;  /* 0x00007500ff0477ac */ /* 0x000e620008000a00 */
[----:B------:R-:W2:Y:S01]  /*2150*/  LDCU.64 UR10, c[0x0][0x380] ;  /* 0x00007000ff0a77ac */ /* 0x000ea20008000a00 */
[----:B0-----:R-:W3:Y:S01]  /*2160*/  LDG.E R9, desc[UR6][R8.64] ;  /* 0x0000000608097981 */ /* 0x001ee2000c1e1900 */
[C---:B------:R-:W-:Y:S01]  /*2170*/  IMAD.SHL.U32 R4, R7.reuse, 0x4, RZ ;  /* 0x0000000407047824 */ /* 0x040fe200078e00ff */
[----:B------:R-:W-:Y:S01]  /*2180*/  SHF.L.U64.HI R6, R7, 0x2, R6 ;  /* 0x0000000207067819 */ /* 0x000fe20000010206 */
[----:B------:R-:W-:-:S03]  /*2190*/  IMAD.MOV.U32 R7, RZ, RZ, -0x1 ;  /* 0xffffffffff077424 */ /* 0x000fc600078e00ff */
[C---:B-1----:R-:W-:Y:S02]  /*21a0*/  IADD3 R2, P0, PT, R4.reuse, UR4, RZ ;  /* 0x0000000404027c10 */ /* 0x042fe4000ff1e0ff */
[----:B--2---:R-:W-:Y:S02]  /*21b0*/  IADD3 R4, P1, PT, R4, UR10, RZ ;  /* 0x0000000a04047c10 */ /* 0x004fe4000ff3e0ff */
[C---:B------:R-:W-:Y:S02]  /*21c0*/  IADD3.X R3, PT, PT, R6.reuse, UR5, RZ, P0, !PT ;  /* 0x0000000506037c10 */ /* 0x040fe400087fe4ff */
[----:B------:R-:W-:-:S03]  /*21d0*/  IADD3.X R5, PT, PT, R6, UR11, RZ, P1, !PT ;  /* 0x0000000b06057c10 */ /* 0x000fc60008ffe4ff */
[----:B---3--:R-:W-:Y:S04]  /*21e0*/  STG.E.STRONG.SYS desc[UR6][R2.64], R9 ;  /* 0x0000000902007986 */ /* 0x008fe8000c115906 */
[----:B------:R-:W-:Y:S01]  /*21f0*/  STG.E.STRONG.SYS desc[UR6][R4.64], R7 ;  /* 0x0000000704007986 */ /* 0x000fe2000c115906 */
[----:B------:R-:W-:Y:S05]  /*2200*/  EXIT ;  /* 0x000000000000794d */ /* 0x000fea0003800000 */
.L_x_38:
[----:B------:R-:W-:-:S00]  /*2210*/  BRA `(.L_x_38) ;  /* 0xfffffffc00fc7947 */ /* 0x000fc0000383ffff */
[----:B------:R-:W-:-:S00]  /*2220*/  NOP ;  /* 0x0000000000007918 */ /* 0x000fc00000000000 */
        /* <DEDUP_REMOVED lines=13> */
.L_x_39:


//--------------------- .nv.global.init           --------------------------
	.section	.nv.global.init,"aw",@progbits
	.align	4
.nv.global.init:
	.type		BUSY,@object
	.size		BUSY,(TRUE - BUSY)
BUSY:
        /*0000*/ 	.byte	0x01, 0x00, 0x00, 0x00
	.type		TRUE,@object
	.size		TRUE,(.L_3 - TRUE)
TRUE:
        /*0004*/ 	.byte	0x01, 0x00, 0x00, 0x00
.L_3:


//--------------------- .nv.shared.reserved.0     --------------------------
	.section	.nv.shared.reserved.0,"aw",@nobits
	.weak		__nv_reservedSMEM_offset_0_alias
	.size		__nv_reservedSMEM_offset_0_alias, 0, 64
	.other		__nv_reservedSMEM_offset_0_alias,@"STO_CUDA_RESERVED_SHARED STV_DEFAULT"
__nv_reservedSMEM_offset_0_alias:
	.zero		0
	.zero		64


//--------------------- .nv.global                --------------------------
	.section	.nv.global,"aw",@nobits
	.align	4
.nv.global:
	.type		IDLE,@object
	.size		IDLE,(FALSE - IDLE)
IDLE:
	.zero		4
	.type		FALSE,@object
	.size		FALSE,(.L_1 - FALSE)
FALSE:
	.zero		4
.L_1:


//--------------------- .nv.constant0._Z18run_job_schedulingPViS0_S0_S0_iS0_S0_S0_ --------------------------
	.section	.nv.constant0._Z18run_job_schedulingPViS0_S0_S0_iS0_S0_S0_,"a",@progbits
	.sectionflags	@""
	.align	4
.nv.constant0._Z18run_job_schedulingPViS0_S0_S0_iS0_S0_S0_:
	.zero		960


//--------------------- SYMBOLS --------------------------

	.type		.nv.reservedSmem.offset0,@object
	.size		.nv.reservedSmem.offset0,0x4
